//
// Generated by NVIDIA NVVM Compiler
//
// Compiler Build ID: CL-36424714
// Cuda compilation tools, release 13.0, V13.0.88
// Based on NVVM 20.0.0
//

.version 9.0
.target sm_100
.address_size 64

	// .globl	_Z13Kernel_Rings1Phiimffffiifi
.global .align 4 .b8 __cudart_i2opi_f[24] = {65, 144, 67, 60, 153, 149, 98, 219, 192, 221, 52, 245, 209, 87, 39, 252, 41, 21, 68, 78, 110, 131, 249, 162};

.visible .entry _Z13Kernel_Rings1Phiimffffiifi(
	.param .u64 .ptr .align 1 _Z13Kernel_Rings1Phiimffffiifi_param_0,
	.param .u32 _Z13Kernel_Rings1Phiimffffiifi_param_1,
	.param .u32 _Z13Kernel_Rings1Phiimffffiifi_param_2,
	.param .u64 _Z13Kernel_Rings1Phiimffffiifi_param_3,
	.param .f32 _Z13Kernel_Rings1Phiimffffiifi_param_4,
	.param .f32 _Z13Kernel_Rings1Phiimffffiifi_param_5,
	.param .f32 _Z13Kernel_Rings1Phiimffffiifi_param_6,
	.param .f32 _Z13Kernel_Rings1Phiimffffiifi_param_7,
	.param .u32 _Z13Kernel_Rings1Phiimffffiifi_param_8,
	.param .u32 _Z13Kernel_Rings1Phiimffffiifi_param_9,
	.param .f32 _Z13Kernel_Rings1Phiimffffiifi_param_10,
	.param .u32 _Z13Kernel_Rings1Phiimffffiifi_param_11
)
{
	.local .align 4 .b8 	__local_depot0[28];
	.reg .b64 	%SP;
	.reg .b64 	%SPL;
	.reg .pred 	%p<35>;
	.reg .b16 	%rs<2>;
	.reg .b32 	%r<88>;
	.reg .b32 	%f<182>;
	.reg .b64 	%rd<28>;
	.reg .b64 	%fd<3>;

	mov.u64 	%SPL, __local_depot0;
	ld.param.u64 	%rd10, [_Z13Kernel_Rings1Phiimffffiifi_param_0];
	ld.param.u32 	%r22, [_Z13Kernel_Rings1Phiimffffiifi_param_1];
	ld.param.u32 	%r23, [_Z13Kernel_Rings1Phiimffffiifi_param_2];
	ld.param.u64 	%rd11, [_Z13Kernel_Rings1Phiimffffiifi_param_3];
	ld.param.f32 	%f23, [_Z13Kernel_Rings1Phiimffffiifi_param_4];
	ld.param.f32 	%f24, [_Z13Kernel_Rings1Phiimffffiifi_param_5];
	ld.param.f32 	%f25, [_Z13Kernel_Rings1Phiimffffiifi_param_6];
	ld.param.f32 	%f26, [_Z13Kernel_Rings1Phiimffffiifi_param_7];
	ld.param.u32 	%r19, [_Z13Kernel_Rings1Phiimffffiifi_param_8];
	ld.param.u32 	%r20, [_Z13Kernel_Rings1Phiimffffiifi_param_9];
	ld.param.f32 	%f27, [_Z13Kernel_Rings1Phiimffffiifi_param_10];
	ld.param.u32 	%r21, [_Z13Kernel_Rings1Phiimffffiifi_param_11];
	add.u64 	%rd1, %SPL, 0;
	mov.u32 	%r25, %ctaid.x;
	mov.u32 	%r26, %ntid.x;
	mov.u32 	%r27, %tid.x;
	mad.lo.s32 	%r1, %r25, %r26, %r27;
	mov.u32 	%r28, %ctaid.y;
	mov.u32 	%r29, %ntid.y;
	mov.u32 	%r30, %tid.y;
	mad.lo.s32 	%r31, %r28, %r29, %r30;
	setp.ge.s32 	%p1, %r1, %r22;
	setp.ge.s32 	%p2, %r31, %r23;
	or.pred  	%p3, %p1, %p2;
	@%p3 bra 	$L__BB0_28;
	cvta.to.global.u64 	%rd13, %rd10;
	cvt.u64.u32 	%rd14, %r31;
	shl.b32 	%r32, %r1, 2;
	cvt.s64.s32 	%rd15, %r32;
	mad.lo.s64 	%rd16, %rd11, %rd14, %rd15;
	add.s64 	%rd2, %rd13, %rd16;
	sub.s32 	%r3, %r1, %r19;
	cvt.rn.f32.s32 	%f1, %r3;
	abs.f32 	%f2, %f1;
	setp.eq.s32 	%p4, %r3, 1;
	mov.f32 	%f178, 0f3F800000;
	@%p4 bra 	$L__BB0_6;
	setp.num.f32 	%p5, %f2, %f2;
	@%p5 bra 	$L__BB0_4;
	mov.f32 	%f84, 0f40000000;
	add.rn.f32 	%f178, %f1, %f84;
	bra.uni 	$L__BB0_6;
$L__BB0_4:
	setp.lt.f32 	%p6, %f2, 0f00800000;
	mul.f32 	%f29, %f2, 0f4B800000;
	selp.f32 	%f30, %f29, %f2, %p6;
	mov.b32 	%r33, %f30;
	add.s32 	%r34, %r33, -1060439283;
	and.b32  	%r35, %r34, -8388608;
	sub.s32 	%r36, %r33, %r35;
	mov.b32 	%f31, %r36;
	cvt.rn.f32.s32 	%f32, %r35;
	selp.f32 	%f33, 0fC1C00000, 0f00000000, %p6;
	fma.rn.f32 	%f34, %f32, 0f34000000, %f33;
	add.f32 	%f35, %f31, 0fBF800000;
	add.f32 	%f36, %f31, 0f3F800000;
	rcp.approx.ftz.f32 	%f37, %f36;
	add.f32 	%f38, %f35, %f35;
	mul.f32 	%f39, %f38, %f37;
	mul.f32 	%f40, %f39, %f39;
	neg.f32 	%f41, %f39;
	sub.f32 	%f42, %f35, %f39;
	add.f32 	%f43, %f42, %f42;
	fma.rn.f32 	%f44, %f41, %f35, %f43;
	mul.rn.f32 	%f45, %f37, %f44;
	fma.rn.f32 	%f46, %f40, 0f3A2C32E4, 0f3B52E7DB;
	fma.rn.f32 	%f47, %f46, %f40, 0f3C93BB73;
	fma.rn.f32 	%f48, %f47, %f40, 0f3DF6384F;
	mul.rn.f32 	%f49, %f48, %f40;
	fma.rn.f32 	%f50, %f39, 0f3FB8AA3B, %f34;
	mul.f32 	%f51, %f49, 0f40400000;
	sub.f32 	%f52, %f34, %f50;
	fma.rn.f32 	%f53, %f39, 0f3FB8AA3B, %f52;
	fma.rn.f32 	%f54, %f45, 0f3FB8AA3B, %f53;
	fma.rn.f32 	%f55, %f39, 0f32A55E34, %f54;
	fma.rn.f32 	%f56, %f51, %f45, %f55;
	fma.rn.f32 	%f57, %f49, %f39, %f56;
	add.rn.f32 	%f58, %f50, %f57;
	mov.f32 	%f59, 0f40000000;
	mul.rn.f32 	%f60, %f58, %f59;
	cvt.rni.f32.f32 	%f61, %f60;
	sub.f32 	%f62, %f60, %f61;
	neg.f32 	%f63, %f60;
	fma.rn.f32 	%f64, %f58, 0f40000000, %f63;
	neg.f32 	%f65, %f50;
	add.rn.f32 	%f66, %f58, %f65;
	neg.f32 	%f67, %f66;
	add.rn.f32 	%f68, %f57, %f67;
	fma.rn.f32 	%f69, %f68, 0f40000000, %f64;
	add.f32 	%f70, %f62, %f69;
	setp.gt.f32 	%p7, %f61, 0f00000000;
	selp.b32 	%r37, 0, -2097152000, %p7;
	setp.ne.s32 	%p8, %r3, 0;
	setp.neu.f32 	%p9, %f2, 0f7F800000;
	setp.lt.f32 	%p10, %f60, 0f00000000;
	selp.f32 	%f71, 0f00000000, 0f7F800000, %p10;
	abs.f32 	%f72, %f60;
	setp.gt.f32 	%p11, %f72, 0f43180000;
	cvt.rzi.s32.f32 	%r38, %f61;
	shl.b32 	%r39, %r38, 23;
	sub.s32 	%r40, %r39, %r37;
	mov.b32 	%f73, %r40;
	add.s32 	%r41, %r37, 2130706432;
	mov.b32 	%f74, %r41;
	fma.rn.f32 	%f75, %f70, 0f391FCB8E, 0f3AAF85ED;
	fma.rn.f32 	%f76, %f75, %f70, 0f3C1D9856;
	fma.rn.f32 	%f77, %f76, %f70, 0f3D6357BB;
	fma.rn.f32 	%f78, %f77, %f70, 0f3E75FDEC;
	fma.rn.f32 	%f79, %f78, %f70, 0f3F317218;
	fma.rn.f32 	%f80, %f79, %f70, 0f3F800000;
	mul.f32 	%f81, %f80, %f74;
	mul.f32 	%f82, %f81, %f73;
	selp.f32 	%f178, %f71, %f82, %p11;
	and.pred  	%p12, %p8, %p9;
	@%p12 bra 	$L__BB0_6;
	add.f32 	%f83, %f1, %f1;
	mov.b32 	%r42, %f83;
	and.b32  	%r43, %r42, 2147483647;
	mov.b32 	%f178, %r43;
$L__BB0_6:
	sub.s32 	%r4, %r31, %r20;
	cvt.rn.f32.s32 	%f7, %r4;
	abs.f32 	%f8, %f7;
	setp.eq.s32 	%p13, %r4, 1;
	mov.f32 	%f179, 0f3F800000;
	@%p13 bra 	$L__BB0_11;
	setp.num.f32 	%p14, %f8, %f8;
	@%p14 bra 	$L__BB0_9;
	mov.f32 	%f141, 0f40000000;
	add.rn.f32 	%f179, %f7, %f141;
	bra.uni 	$L__BB0_11;
$L__BB0_9:
	setp.lt.f32 	%p15, %f8, 0f00800000;
	mul.f32 	%f86, %f8, 0f4B800000;
	selp.f32 	%f87, %f86, %f8, %p15;
	mov.b32 	%r44, %f87;
	add.s32 	%r45, %r44, -1060439283;
	and.b32  	%r46, %r45, -8388608;
	sub.s32 	%r47, %r44, %r46;
	mov.b32 	%f88, %r47;
	cvt.rn.f32.s32 	%f89, %r46;
	selp.f32 	%f90, 0fC1C00000, 0f00000000, %p15;
	fma.rn.f32 	%f91, %f89, 0f34000000, %f90;
	add.f32 	%f92, %f88, 0fBF800000;
	add.f32 	%f93, %f88, 0f3F800000;
	rcp.approx.ftz.f32 	%f94, %f93;
	add.f32 	%f95, %f92, %f92;
	mul.f32 	%f96, %f95, %f94;
	mul.f32 	%f97, %f96, %f96;
	neg.f32 	%f98, %f96;
	sub.f32 	%f99, %f92, %f96;
	add.f32 	%f100, %f99, %f99;
	fma.rn.f32 	%f101, %f98, %f92, %f100;
	mul.rn.f32 	%f102, %f94, %f101;
	fma.rn.f32 	%f103, %f97, 0f3A2C32E4, 0f3B52E7DB;
	fma.rn.f32 	%f104, %f103, %f97, 0f3C93BB73;
	fma.rn.f32 	%f105, %f104, %f97, 0f3DF6384F;
	mul.rn.f32 	%f106, %f105, %f97;
	fma.rn.f32 	%f107, %f96, 0f3FB8AA3B, %f91;
	mul.f32 	%f108, %f106, 0f40400000;
	sub.f32 	%f109, %f91, %f107;
	fma.rn.f32 	%f110, %f96, 0f3FB8AA3B, %f109;
	fma.rn.f32 	%f111, %f102, 0f3FB8AA3B, %f110;
	fma.rn.f32 	%f112, %f96, 0f32A55E34, %f111;
	fma.rn.f32 	%f113, %f108, %f102, %f112;
	fma.rn.f32 	%f114, %f106, %f96, %f113;
	add.rn.f32 	%f115, %f107, %f114;
	mov.f32 	%f116, 0f40000000;
	mul.rn.f32 	%f117, %f115, %f116;
	cvt.rni.f32.f32 	%f118, %f117;
	sub.f32 	%f119, %f117, %f118;
	neg.f32 	%f120, %f117;
	fma.rn.f32 	%f121, %f115, 0f40000000, %f120;
	neg.f32 	%f122, %f107;
	add.rn.f32 	%f123, %f115, %f122;
	neg.f32 	%f124, %f123;
	add.rn.f32 	%f125, %f114, %f124;
	fma.rn.f32 	%f126, %f125, 0f40000000, %f121;
	add.f32 	%f127, %f119, %f126;
	setp.gt.f32 	%p16, %f118, 0f00000000;
	selp.b32 	%r48, 0, -2097152000, %p16;
	setp.ne.s32 	%p17, %r4, 0;
	setp.neu.f32 	%p18, %f8, 0f7F800000;
	setp.lt.f32 	%p19, %f117, 0f00000000;
	selp.f32 	%f128, 0f00000000, 0f7F800000, %p19;
	abs.f32 	%f129, %f117;
	setp.gt.f32 	%p20, %f129, 0f43180000;
	cvt.rzi.s32.f32 	%r49, %f118;
	shl.b32 	%r50, %r49, 23;
	sub.s32 	%r51, %r50, %r48;
	mov.b32 	%f130, %r51;
	add.s32 	%r52, %r48, 2130706432;
	mov.b32 	%f131, %r52;
	fma.rn.f32 	%f132, %f127, 0f391FCB8E, 0f3AAF85ED;
	fma.rn.f32 	%f133, %f132, %f127, 0f3C1D9856;
	fma.rn.f32 	%f134, %f133, %f127, 0f3D6357BB;
	fma.rn.f32 	%f135, %f134, %f127, 0f3E75FDEC;
	fma.rn.f32 	%f136, %f135, %f127, 0f3F317218;
	fma.rn.f32 	%f137, %f136, %f127, 0f3F800000;
	mul.f32 	%f138, %f137, %f131;
	mul.f32 	%f139, %f138, %f130;
	selp.f32 	%f179, %f128, %f139, %p20;
	and.pred  	%p21, %p17, %p18;
	@%p21 bra 	$L__BB0_11;
	add.f32 	%f140, %f7, %f7;
	mov.b32 	%r53, %f140;
	and.b32  	%r54, %r53, 2147483647;
	mov.b32 	%f179, %r54;
$L__BB0_11:
	add.f32 	%f142, %f178, %f179;
	sqrt.rn.f32 	%f13, %f142;
	fma.rn.f32 	%f14, %f24, %f13, %f25;
	mul.f32 	%f143, %f14, 0f3F22F983;
	cvt.rni.s32.f32 	%r87, %f143;
	cvt.rn.f32.s32 	%f144, %r87;
	fma.rn.f32 	%f145, %f144, 0fBFC90FDA, %f14;
	fma.rn.f32 	%f146, %f144, 0fB3A22168, %f145;
	fma.rn.f32 	%f180, %f144, 0fA7C234C5, %f146;
	abs.f32 	%f16, %f14;
	setp.ltu.f32 	%p22, %f16, 0f47CE4780;
	@%p22 bra 	$L__BB0_19;
	setp.neu.f32 	%p23, %f16, 0f7F800000;
	@%p23 bra 	$L__BB0_14;
	mov.f32 	%f149, 0f00000000;
	mul.rn.f32 	%f180, %f14, %f149;
	mov.b32 	%r87, 0;
	bra.uni 	$L__BB0_19;
$L__BB0_14:
	mov.b32 	%r6, %f14;
	shl.b32 	%r56, %r6, 8;
	or.b32  	%r7, %r56, -2147483648;
	mov.b64 	%rd27, 0;
	mov.b32 	%r84, 0;
	mov.u64 	%rd25, __cudart_i2opi_f;
	mov.u64 	%rd26, %rd1;
$L__BB0_15:
	.pragma "nounroll";
	ld.global.nc.u32 	%r57, [%rd25];
	mad.wide.u32 	%rd19, %r57, %r7, %rd27;
	shr.u64 	%rd27, %rd19, 32;
	st.local.u32 	[%rd26], %rd19;
	add.s32 	%r84, %r84, 1;
	add.s64 	%rd26, %rd26, 4;
	add.s64 	%rd25, %rd25, 4;
	setp.ne.s32 	%p24, %r84, 6;
	@%p24 bra 	$L__BB0_15;
	shr.u32 	%r58, %r6, 23;
	st.local.u32 	[%rd1+24], %rd27;
	and.b32  	%r10, %r58, 31;
	and.b32  	%r59, %r58, 224;
	add.s32 	%r60, %r59, -128;
	shr.u32 	%r61, %r60, 5;
	mul.wide.u32 	%rd20, %r61, 4;
	sub.s64 	%rd9, %rd1, %rd20;
	ld.local.u32 	%r85, [%rd9+24];
	ld.local.u32 	%r86, [%rd9+20];
	setp.eq.s32 	%p25, %r10, 0;
	@%p25 bra 	$L__BB0_18;
	shf.l.wrap.b32 	%r85, %r86, %r85, %r10;
	ld.local.u32 	%r62, [%rd9+16];
	shf.l.wrap.b32 	%r86, %r62, %r86, %r10;
$L__BB0_18:
	shr.u32 	%r63, %r85, 30;
	shf.l.wrap.b32 	%r64, %r86, %r85, 2;
	shl.b32 	%r65, %r86, 2;
	shr.u32 	%r66, %r64, 31;
	add.s32 	%r67, %r66, %r63;
	neg.s32 	%r68, %r67;
	setp.lt.s32 	%p26, %r6, 0;
	selp.b32 	%r87, %r68, %r67, %p26;
	xor.b32  	%r69, %r64, %r6;
	shr.s32 	%r70, %r64, 31;
	xor.b32  	%r71, %r70, %r64;
	xor.b32  	%r72, %r70, %r65;
	cvt.u64.u32 	%rd21, %r71;
	shl.b64 	%rd22, %rd21, 32;
	cvt.u64.u32 	%rd23, %r72;
	or.b64  	%rd24, %rd22, %rd23;
	cvt.rn.f64.s64 	%fd1, %rd24;
	mul.f64 	%fd2, %fd1, 0d3BF921FB54442D19;
	cvt.rn.f32.f64 	%f147, %fd2;
	neg.f32 	%f148, %f147;
	setp.lt.s32 	%p27, %r69, 0;
	selp.f32 	%f180, %f148, %f147, %p27;
$L__BB0_19:
	mul.rn.f32 	%f150, %f180, %f180;
	and.b32  	%r74, %r87, 1;
	setp.eq.b32 	%p28, %r74, 1;
	selp.f32 	%f151, 0f3F800000, %f180, %p28;
	fma.rn.f32 	%f152, %f150, %f151, 0f00000000;
	fma.rn.f32 	%f153, %f150, 0f37CBAC00, 0fBAB607ED;
	selp.f32 	%f154, %f153, 0fB94D4153, %p28;
	selp.f32 	%f155, 0f3D2AAABB, 0f3C0885E4, %p28;
	fma.rn.f32 	%f156, %f154, %f150, %f155;
	selp.f32 	%f157, 0fBEFFFFFF, 0fBE2AAAA8, %p28;
	fma.rn.f32 	%f158, %f156, %f150, %f157;
	fma.rn.f32 	%f159, %f158, %f152, %f151;
	and.b32  	%r75, %r87, 2;
	setp.eq.s32 	%p29, %r75, 0;
	mov.f32 	%f160, 0f00000000;
	sub.f32 	%f161, %f160, %f159;
	selp.f32 	%f162, %f159, %f161, %p29;
	mul.f32 	%f181, %f23, %f162;
	setp.leu.f32 	%p30, %f26, 0f00000000;
	@%p30 bra 	$L__BB0_21;
	neg.f32 	%f163, %f13;
	div.rn.f32 	%f164, %f163, %f26;
	fma.rn.f32 	%f165, %f164, 0f3BBB989D, 0f3F000000;
	cvt.sat.f32.f32 	%f166, %f165;
	mov.f32 	%f167, 0f4B400001;
	mov.f32 	%f168, 0f437C0000;
	fma.rm.f32 	%f169, %f166, %f168, %f167;
	add.f32 	%f170, %f169, 0fCB40007F;
	neg.f32 	%f171, %f170;
	fma.rn.f32 	%f172, %f164, 0f3FB8AA3B, %f171;
	fma.rn.f32 	%f173, %f164, 0f32A57060, %f172;
	mov.b32 	%r76, %f169;
	shl.b32 	%r77, %r76, 23;
	mov.b32 	%f174, %r77;
	ex2.approx.ftz.f32 	%f175, %f173;
	mul.f32 	%f176, %f175, %f174;
	mul.f32 	%f181, %f181, %f176;
$L__BB0_21:
	add.f32 	%f177, %f27, %f181;
	cvt.rzi.s32.f32 	%r78, %f177;
	min.s32 	%r79, %r78, 253;
	max.s32 	%r80, %r79, 0;
	cvt.u16.u32 	%rs1, %r80;
	and.b32  	%r81, %r21, 1;
	setp.eq.b32 	%p31, %r81, 1;
	not.pred 	%p32, %p31;
	@%p32 bra 	$L__BB0_23;
	st.global.u8 	[%rd2], %rs1;
$L__BB0_23:
	and.b32  	%r82, %r21, 2;
	setp.eq.s32 	%p33, %r82, 0;
	@%p33 bra 	$L__BB0_25;
	st.global.u8 	[%rd2+1], %rs1;
$L__BB0_25:
	and.b32  	%r83, %r21, 4;
	setp.eq.s32 	%p34, %r83, 0;
	@%p34 bra 	$L__BB0_27;
	st.global.u8 	[%rd2+2], %rs1;
$L__BB0_27:
	st.global.u8 	[%rd2+3], %rs1;
$L__BB0_28:
	ret;

}


// ===== COMPILED SASS (sm_100) =====

	.target	sm_100

	.elftype	@"ET_EXEC"


//--------------------- .note.nv.tkinfo           --------------------------
	.section	.note.nv.tkinfo,"",@"SHT_NOTE"
	.sectionflags	@"SHF_NOTE_NV_TKINFO"
	.tkinfo
        /*0018*/ 	.word	0x00000002
        /*0030*/ 	.string	""
        /*0030*/ 	.string	"ptxas"
        /*0030*/ 	.string	"Cuda compilation tools, release 13.0, V13.0.88"
        /*0030*/ 	.string	"Build cuda_13.0.r13.0/compiler.36424714_0"
        /*0030*/ 	.string	"-arch sm_100 -m 64 "



//--------------------- .note.nv.cuinfo           --------------------------
	.section	.note.nv.cuinfo,"",@"SHT_NOTE"
	.sectionflags	@"SHF_NOTE_NV_CUINFO"
        /*0018*/ 	.short	0x0002
        /*001a*/ 	.short	0x0064
        /*001c*/ 	.short	0x0082
	.zero		2


//--------------------- .nv.info                  --------------------------
	.section	.nv.info,"",@"SHT_CUDA_INFO"
	.align	4


	//----- nvinfo : EIATTR_REGCOUNT
	.align		4
        /*0000*/ 	.byte	0x04, 0x2f
        /*0002*/ 	.short	(.L_2 - .L_1)
	.align		4
.L_1:
        /*0004*/ 	.word	index@(_Z13Kernel_Rings1Phiimffffiifi)
        /*0008*/ 	.word	0x00000012


	//----- nvinfo : EIATTR_FRAME_SIZE
	.align		4
.L_2:
        /*000c*/ 	.byte	0x04, 0x11
        /*000e*/ 	.short	(.L_4 - .L_3)
	.align		4
.L_3:
        /*0010*/ 	.word	index@($__internal_1_$__cuda_sm3x_div_rn_noftz_f32_slowpath)
        /*0014*/ 	.word	0x00000020


	//----- nvinfo : EIATTR_FRAME_SIZE
	.align		4
.L_4:
        /*0018*/ 	.byte	0x04, 0x11
        /*001a*/ 	.short	(.L_6 - .L_5)
	.align		4
.L_5:
        /*001c*/ 	.word	index@($__internal_0_$__cuda_sm20_sqrt_rn_f32_slowpath)
        /*0020*/ 	.word	0x00000020


	//----- nvinfo : EIATTR_FRAME_SIZE
	.align		4
.L_6:
        /*0024*/ 	.byte	0x04, 0x11
        /*0026*/ 	.short	(.L_8 - .L_7)
	.align		4
.L_7:
        /*0028*/ 	.word	index@(_Z13Kernel_Rings1Phiimffffiifi)
        /*002c*/ 	.word	0x00000020


	//----- nvinfo : EIATTR_MIN_STACK_SIZE
	.align		4
.L_8:
        /*0030*/ 	.byte	0x04, 0x12
        /*0032*/ 	.short	(.L_10 - .L_9)
	.align		4
.L_9:
        /*0034*/ 	.word	index@(_Z13Kernel_Rings1Phiimffffiifi)
        /*0038*/ 	.word	0x00000020
.L_10:


//--------------------- .nv.compat                --------------------------
	.section	.nv.compat,"",@"SHT_CUDA_COMPAT_INFO"
	.align	4
        /*0000*/ 	.byte	0x02, 0x09, 0x00, 0x00, 0x02, 0x02, 0x01, 0x00, 0x02, 0x05, 0x05, 0x00, 0x03, 0x07, 0x01, 0x01
        /*0010*/ 	.byte	0x02, 0x03, 0x00, 0x00, 0x02, 0x06, 0x01, 0x00, 0x04, 0x0b, 0x08, 0x00, 0x01, 0x00, 0x00, 0x00
        /*0020*/ 	.byte	0x00, 0x00, 0x00, 0x00


//--------------------- .nv.info._Z13Kernel_Rings1Phiimffffiifi --------------------------
	.section	.nv.info._Z13Kernel_Rings1Phiimffffiifi,"",@"SHT_CUDA_INFO"
	.sectionflags	@""
	.align	4


	//----- nvinfo : EIATTR_CUDA_API_VERSION
	.align		4
        /*0000*/ 	.byte	0x04, 0x37
        /*0002*/ 	.short	(.L_12 - .L_11)
.L_11:
        /*0004*/ 	.word	0x00000082


	//----- nvinfo : EIATTR_KPARAM_INFO
	.align		4
.L_12:
        /*0008*/ 	.byte	0x04, 0x17
        /*000a*/ 	.short	(.L_14 - .L_13)
.L_13:
        /*000c*/ 	.word	0x00000000
        /*0010*/ 	.short	0x000b
        /*0012*/ 	.short	0x0034
        /*0014*/ 	.byte	0x00, 0xf0, 0x11, 0x00


	//----- nvinfo : EIATTR_KPARAM_INFO
	.align		4
.L_14:
        /*0018*/ 	.byte	0x04, 0x17
        /*001a*/ 	.short	(.L_16 - .L_15)
.L_15:
        /*001c*/ 	.word	0x00000000
        /*0020*/ 	.short	0x000a
        /*0022*/ 	.short	0x0030
        /*0024*/ 	.byte	0x00, 0xf0, 0x11, 0x00


	//----- nvinfo : EIATTR_KPARAM_INFO
	.align		4
.L_16:
        /*0028*/ 	.byte	0x04, 0x17
        /*002a*/ 	.short	(.L_18 - .L_17)
.L_17:
        /*002c*/ 	.word	0x00000000
        /*0030*/ 	.short	0x0009
        /*0032*/ 	.short	0x002c
        /*0034*/ 	.byte	0x00, 0xf0, 0x11, 0x00


	//----- nvinfo : EIATTR_KPARAM_INFO
	.align		4
.L_18:
        /*0038*/ 	.byte	0x04, 0x17
        /*003a*/ 	.short	(.L_20 - .L_19)
.L_19:
        /*003c*/ 	.word	0x00000000
        /*0040*/ 	.short	0x0008
        /*0042*/ 	.short	0x0028
        /*0044*/ 	.byte	0x00, 0xf0, 0x11, 0x00


	//----- nvinfo : EIATTR_KPARAM_INFO
	.align		4
.L_20:
        /*0048*/ 	.byte	0x04, 0x17
        /*004a*/ 	.short	(.L_22 - .L_21)
.L_21:
        /*004c*/ 	.word	0x00000000
        /*0050*/ 	.short	0x0007
        /*0052*/ 	.short	0x0024
        /*0054*/ 	.byte	0x00, 0xf0, 0x11, 0x00


	//----- nvinfo : EIATTR_KPARAM_INFO
	.align		4
.L_22:
        /*0058*/ 	.byte	0x04, 0x17
        /*005a*/ 	.short	(.L_24 - .L_23)
.L_23:
        /*005c*/ 	.word	0x00000000
        /*0060*/ 	.short	0x0006
        /*0062*/ 	.short	0x0020
        /*0064*/ 	.byte	0x00, 0xf0, 0x11, 0x00


	//----- nvinfo : EIATTR_KPARAM_INFO
	.align		4
.L_24:
        /*0068*/ 	.byte	0x04, 0x17
        /*006a*/ 	.short	(.L_26 - .L_25)
.L_25:
        /*006c*/ 	.word	0x00000000
        /*0070*/ 	.short	0x0005
        /*0072*/ 	.short	0x001c
        /*0074*/ 	.byte	0x00, 0xf0, 0x11, 0x00


	//----- nvinfo : EIATTR_KPARAM_INFO
	.align		4
.L_26:
        /*0078*/ 	.byte	0x04, 0x17
        /*007a*/ 	.short	(.L_28 - .L_27)
.L_27:
        /*007c*/ 	.word	0x00000000
        /*0080*/ 	.short	0x0004
        /*0082*/ 	.short	0x0018
        /*0084*/ 	.byte	0x00, 0xf0, 0x11, 0x00


	//----- nvinfo : EIATTR_KPARAM_INFO
	.align		4
.L_28:
        /*0088*/ 	.byte	0x04, 0x17
        /*008a*/ 	.short	(.L_30 - .L_29)
.L_29:
        /*008c*/ 	.word	0x00000000
        /*0090*/ 	.short	0x0003
        /*0092*/ 	.short	0x0010
        /*0094*/ 	.byte	0x00, 0xf0, 0x21, 0x00


	//----- nvinfo : EIATTR_KPARAM_INFO
	.align		4
.L_30:
        /*0098*/ 	.byte	0x04, 0x17
        /*009a*/ 	.short	(.L_32 - .L_31)
.L_31:
        /*009c*/ 	.word	0x00000000
        /*00a0*/ 	.short	0x0002
        /*00a2*/ 	.short	0x000c
        /*00a4*/ 	.byte	0x00, 0xf0, 0x11, 0x00


	//----- nvinfo : EIATTR_KPARAM_INFO
	.align		4
.L_32:
        /*00a8*/ 	.byte	0x04, 0x17
        /*00aa*/ 	.short	(.L_34 - .L_33)
.L_33:
        /*00ac*/ 	.word	0x00000000
        /*00b0*/ 	.short	0x0001
        /*00b2*/ 	.short	0x0008
        /*00b4*/ 	.byte	0x00, 0xf0, 0x11, 0x00


	//----- nvinfo : EIATTR_KPARAM_INFO
	.align		4
.L_34:
        /*00b8*/ 	.byte	0x04, 0x17
        /*00ba*/ 	.short	(.L_36 - .L_35)
.L_35:
        /*00bc*/ 	.word	0x00000000
        /*00c0*/ 	.short	0x0000
        /*00c2*/ 	.short	0x0000
        /*00c4*/ 	.byte	0x00, 0xf5, 0x21, 0x00


	//----- nvinfo : EIATTR_SPARSE_MMA_MASK
	.align		4
.L_36:
        /*00c8*/ 	.byte	0x03, 0x50
        /*00ca*/ 	.short	0x0000


	//----- nvinfo : EIATTR_MAXREG_COUNT
	.align		4
        /*00cc*/ 	.byte	0x03, 0x1b
        /*00ce*/ 	.short	0x00ff


	//----- nvinfo : EIATTR_MERCURY_ISA_VERSION
	.align		4
        /*00d0*/ 	.byte	0x03, 0x5f
        /*00d2*/ 	.short	0x0101


	//----- nvinfo : EIATTR_VRC_CTA_INIT_COUNT
	.align		4
        /*00d4*/ 	.byte	0x02, 0x4a
	.zero		1
	.zero		1


	//----- nvinfo : EIATTR_EXIT_INSTR_OFFSETS
	.align		4
        /*00d8*/ 	.byte	0x04, 0x1c
        /*00da*/ 	.short	(.L_38 - .L_37)


	//   ....[0]....
.L_37:
        /*00dc*/ 	.word	0x000000d0


	//   ....[1]....
        /*00e0*/ 	.word	0x00001360


	//----- nvinfo : EIATTR_CRS_STACK_SIZE
	.align		4
.L_38:
        /*00e4*/ 	.byte	0x04, 0x1e
        /*00e6*/ 	.short	(.L_40 - .L_39)
.L_39:
        /*00e8*/ 	.word	0x00000000


	//----- nvinfo : EIATTR_CBANK_PARAM_SIZE
	.align		4
.L_40:
        /*00ec*/ 	.byte	0x03, 0x19
        /*00ee*/ 	.short	0x0038


	//----- nvinfo : EIATTR_PARAM_CBANK
	.align		4
        /*00f0*/ 	.byte	0x04, 0x0a
        /*00f2*/ 	.short	(.L_42 - .L_41)
	.align		4
.L_41:
        /*00f4*/ 	.word	index@(.nv.constant0._Z13Kernel_Rings1Phiimffffiifi)
        /*00f8*/ 	.short	0x0380
        /*00fa*/ 	.short	0x0038


	//----- nvinfo : EIATTR_SW_WAR
	.align		4
.L_42:
        /*00fc*/ 	.byte	0x04, 0x36
        /*00fe*/ 	.short	(.L_44 - .L_43)
.L_43:
        /*0100*/ 	.word	0x00000008
.L_44:


//--------------------- .nv.callgraph             --------------------------
	.section	.nv.callgraph,"",@"SHT_CUDA_CALLGRAPH"
	.align	4
	.sectionentsize	8
	.align		4
        /*0000*/ 	.word	0x00000000
	.align		4
        /*0004*/ 	.word	0xffffffff
	.align		4
        /*0008*/ 	.word	0x00000000
	.align		4
        /*000c*/ 	.word	0xfffffffe
	.align		4
        /*0010*/ 	.word	0x00000000
	.align		4
        /*0014*/ 	.word	0xfffffffd
	.align		4
        /*0018*/ 	.word	0x00000000
	.align		4
        /*001c*/ 	.word	0xfffffffc


//--------------------- .nv.constant4             --------------------------
	.section	.nv.constant4,"a",@progbits
	.align	8
	.align		8
.nv.constant4:
        /*0000*/ 	.dword	__cudart_i2opi_f


//--------------------- .text._Z13Kernel_Rings1Phiimffffiifi --------------------------
	.section	.text._Z13Kernel_Rings1Phiimffffiifi,"ax",@progbits
	.align	128
        .global         _Z13Kernel_Rings1Phiimffffiifi
        .type           _Z13Kernel_Rings1Phiimffffiifi,@function
        .size           _Z13Kernel_Rings1Phiimffffiifi,(.L_x_28 - _Z13Kernel_Rings1Phiimffffiifi)
        .other          _Z13Kernel_Rings1Phiimffffiifi,@"STO_CUDA_ENTRY STV_DEFAULT"
_Z13Kernel_Rings1Phiimffffiifi:
.text._Z13Kernel_Rings1Phiimffffiifi:
[----:B------:R-:W0:Y:S01]  /*0000*/  LDC R1, c[0x0][0x37c] ;  /* 0x0000df00ff017b82 */ /* 0x000e220000000800 */
[----:B------:R-:W1:Y:S07]  /*0010*/  S2R R5, SR_TID.Y ;  /* 0x0000000000057919 */ /* 0x000e6e0000002200 */
[----:B------:R-:W2:Y:S01]  /*0020*/  LDC R2, c[0x0][0x360] ;  /* 0x0000d800ff027b82 */ /* 0x000ea20000000800 */
[----:B------:R-:W3:Y:S01]  /*0030*/  LDCU.64 UR6, c[0x0][0x388] ;  /* 0x00007100ff0677ac */ /* 0x000ee20008000a00 */
[----:B0-----:R-:W-:Y:S01]  /*0040*/  IADD3 R1, PT, PT, R1, -0x20, RZ ;  /* 0xffffffe001017810 */ /* 0x001fe20007ffe0ff */
[----:B------:R-:W2:Y:S05]  /*0050*/  S2R R3, SR_TID.X ;  /* 0x0000000000037919 */ /* 0x000eaa0000002100 */
[----:B------:R-:W1:Y:S08]  /*0060*/  S2UR UR5, SR_CTAID.Y ;  /* 0x00000000000579c3 */ /* 0x000e700000002600 */
[----:B------:R-:W1:Y:S08]  /*0070*/  LDC R0, c[0x0][0x364] ;  /* 0x0000d900ff007b82 */ /* 0x000e700000000800 */
[----:B------:R-:W2:Y:S01]  /*0080*/  S2UR UR4, SR_CTAID.X ;  /* 0x00000000000479c3 */ /* 0x000ea20000002500 */
[----:B-1----:R-:W-:-:S05]  /*0090*/  IMAD R0, R0, UR5, R5 ;  /* 0x0000000500007c24 */ /* 0x002fca000f8e0205 */
[----:B---3--:R-:W-:Y:S01]  /*00a0*/  ISETP.GE.AND P0, PT, R0, UR7, PT ;  /* 0x0000000700007c0c */ /* 0x008fe2000bf06270 */
[----:B--2---:R-:W-:-:S05]  /*00b0*/  IMAD R2, R2, UR4, R3 ;  /* 0x0000000402027c24 */ /* 0x004fca000f8e0203 */
[----:B------:R-:W-:-:S13]  /*00c0*/  ISETP.GE.OR P0, PT, R2, UR6, P0 ;  /* 0x0000000602007c0c */ /* 0x000fda0008706670 */
[----:B------:R-:W-:Y:S05]  /*00d0*/  @P0 EXIT ;  /* 0x000000000000094d */ /* 0x000fea0003800000 */
[----:B------:R-:W0:Y:S01]  /*00e0*/  LDCU UR8, c[0x0][0x3a8] ;  /* 0x00007500ff0877ac */ /* 0x000e220008000800 */
[C---:B------:R-:W-:Y:S01]  /*00f0*/  IMAD.SHL.U32 R8, R2.reuse, 0x4, RZ ;  /* 0x0000000402087824 */ /* 0x040fe200078e00ff */
[----:B------:R-:W-:Y:S01]  /*0100*/  BSSY.RECONVERGENT B0, `(.L_x_0) ;  /* 0x000004e000007945 */ /* 0x000fe20003800200 */
[----:B------:R-:W-:Y:S01]  /*0110*/  IMAD.MOV.U32 R4, RZ, RZ, 0x3f800000 ;  /* 0x3f800000ff047424 */ /* 0x000fe200078e00ff */
[----:B------:R-:W1:Y:S02]  /*0120*/  LDCU.64 UR4, c[0x0][0x390] ;  /* 0x00007200ff0477ac */ /* 0x000e640008000a00 */
[----:B------:R-:W-:Y:S01]  /*0130*/  SHF.R.S32.HI R9, RZ, 0x1f, R8 ;  /* 0x0000001fff097819 */ /* 0x000fe20000011408 */
[----:B------:R-:W2:Y:S01]  /*0140*/  LDCU.64 UR6, c[0x0][0x380] ;  /* 0x00007000ff0677ac */ /* 0x000ea20008000a00 */
[----:B0-----:R-:W-:-:S04]  /*0150*/  IADD3 R2, PT, PT, R2, -UR8, RZ ;  /* 0x8000000802027c10 */ /* 0x001fc8000fffe0ff */
[----:B------:R-:W-:Y:S01]  /*0160*/  ISETP.NE.AND P0, PT, R2, 0x1, PT ;  /* 0x000000010200780c */ /* 0x000fe20003f05270 */
[----:B-1----:R-:W-:-:S04]  /*0170*/  IMAD.WIDE.U32 R8, R0, UR4, R8 ;  /* 0x0000000400087c25 */ /* 0x002fc8000f8e0008 */
[----:B------:R-:W-:Y:S01]  /*0180*/  IMAD R3, R0, UR5, R9 ;  /* 0x0000000500037c24 */ /* 0x000fe2000f8e0209 */
[----:B--2---:R-:W-:-:S04]  /*0190*/  IADD3 R8, P1, PT, R8, UR6, RZ ;  /* 0x0000000608087c10 */ /* 0x004fc8000ff3e0ff */
[----:B------:R-:W-:-:S03]  /*01a0*/  IADD3.X R9, PT, PT, R3, UR7, RZ, P1, !PT ;  /* 0x0000000703097c10 */ /* 0x000fc60008ffe4ff */
[----:B------:R-:W-:Y:S06]  /*01b0*/  @!P0 BRA `(.L_x_1) ;  /* 0x0000000400088947 */ /* 0x000fec0003800000 */
[----:B------:R-:W-:-:S04]  /*01c0*/  I2FP.F32.S32 R3, R2 ;  /* 0x0000000200037245 */ /* 0x000fc80000201400 */
[----:B------:R-:W-:-:S13]  /*01d0*/  FSETP.NAN.AND P0, PT, |R3|, |R3|, PT ;  /* 0x400000030300720b */ /* 0x000fda0003f08200 */
[----:B------:R-:W-:Y:S01]  /*01e0*/  @P0 FADD R4, R3, 2 ;  /* 0x4000000003040421 */ /* 0x000fe20000000000 */
[----:B------:R-:W-:Y:S06]  /*01f0*/  @P0 BRA `(.L_x_1) ;  /* 0x0000000000f80947 */ /* 0x000fec0003800000 */
[C---:B------:R-:W-:Y:S01]  /*0200*/  FMUL R4, |R3|.reuse, 16777216 ;  /* 0x4b80000003047820 */ /* 0x040fe20000400200 */
[----:B------:R-:W-:Y:S01]  /*0210*/  FSETP.GEU.AND P0, PT, |R3|, 1.175494350822287508e-38, PT ;  /* 0x008000000300780b */ /* 0x000fe20003f0e200 */
[----:B------:R-:W-:-:S03]  /*0220*/  HFMA2 R14, -RZ, RZ, 0.771484375, 0.21533203125 ;  /* 0x3a2c32e4ff0e7431 */ /* 0x000fc600000001ff */
[----:B------:R-:W-:-:S04]  /*0230*/  FSEL R4, R4, |R3|, !P0 ;  /* 0x4000000304047208 */ /* 0x000fc80004000000 */
[----:B------:R-:W-:-:S04]  /*0240*/  IADD3 R5, PT, PT, R4, -0x3f3504f3, RZ ;  /* 0xc0cafb0d04057810 */ /* 0x000fc80007ffe0ff */
[----:B------:R-:W-:-:S05]  /*0250*/  LOP3.LUT R5, R5, 0xff800000, RZ, 0xc0, !PT ;  /* 0xff80000005057812 */ /* 0x000fca00078ec0ff */
[----:B------:R-:W-:Y:S01]  /*0260*/  IMAD.IADD R4, R4, 0x1, -R5 ;  /* 0x0000000104047824 */ /* 0x000fe200078e0a05 */
[----:B------:R-:W-:-:S03]  /*0270*/  I2FP.F32.S32 R5, R5 ;  /* 0x0000000500057245 */ /* 0x000fc60000201400 */
[C---:B------:R-:W-:Y:S01]  /*0280*/  FADD R7, R4.reuse, 1 ;  /* 0x3f80000004077421 */ /* 0x040fe20000000000 */
[----:B------:R-:W-:Y:S01]  /*0290*/  FADD R6, R4, -1 ;  /* 0xbf80000004067421 */ /* 0x000fe20000000000 */
[----:B------:R-:W-:Y:S02]  /*02a0*/  FSEL R4, RZ, -24, P0 ;  /* 0xc1c00000ff047808 */ /* 0x000fe40000000000 */
[----:B------:R-:W-:Y:S01]  /*02b0*/  FSETP.NEU.AND P0, PT, |R3|, +INF , PT ;  /* 0x7f8000000300780b */ /* 0x000fe20003f0d200 */
[----:B------:R-:W-:Y:S01]  /*02c0*/  FADD R10, R6, R6 ;  /* 0x00000006060a7221 */ /* 0x000fe20000000000 */
[----:B------:R-:W0:Y:S01]  /*02d0*/  MUFU.RCP R7, R7 ;  /* 0x0000000700077308 */ /* 0x000e220000001000 */
[----:B------:R-:W-:Y:S01]  /*02e0*/  FFMA R5, R5, 1.1920928955078125e-07, R4 ;  /* 0x3400000005057823 */ /* 0x000fe20000000004 */
[----:B------:R-:W-:-:S13]  /*02f0*/  ISETP.NE.AND P0, PT, R2, RZ, P0 ;  /* 0x000000ff0200720c */ /* 0x000fda0000705270 */
[----:B------:R-:W-:Y:S01]  /*0300*/  @!P0 FADD R3, R3, R3 ;  /* 0x0000000303038221 */ /* 0x000fe20000000000 */
[----:B0-----:R-:W-:-:S04]  /*0310*/  FMUL R10, R7, R10 ;  /* 0x0000000a070a7220 */ /* 0x001fc80000400000 */
[----:B------:R-:W-:Y:S01]  /*0320*/  FADD R12, R6, -R10 ;  /* 0x8000000a060c7221 */ /* 0x000fe20000000000 */
[C---:B------:R-:W-:Y:S01]  /*0330*/  FMUL R11, R10.reuse, R10 ;  /* 0x0000000a0a0b7220 */ /* 0x040fe20000400000 */
[----:B------:R-:W-:Y:S02]  /*0340*/  FFMA R4, R10, 1.4426950216293334961, R5 ;  /* 0x3fb8aa3b0a047823 */ /* 0x000fe40000000005 */
[----:B------:R-:W-:Y:S01]  /*0350*/  FADD R13, R12, R12 ;  /* 0x0000000c0c0d7221 */ /* 0x000fe20000000000 */
[----:B------:R-:W-:Y:S01]  /*0360*/  FFMA R12, R11, R14, 0.0032181653659790754318 ;  /* 0x3b52e7db0b0c7423 */ /* 0x000fe2000000000e */
[----:B------:R-:W-:Y:S02]  /*0370*/  FADD R5, R5, -R4 ;  /* 0x8000000405057221 */ /* 0x000fe40000000000 */
[----:B------:R-:W-:Y:S01]  /*0380*/  FFMA R6, R6, -R10, R13 ;  /* 0x8000000a06067223 */ /* 0x000fe2000000000d */
[----:B------:R-:W-:Y:S01]  /*0390*/  FFMA R12, R11, R12, 0.018033718690276145935 ;  /* 0x3c93bb730b0c7423 */ /* 0x000fe2000000000c */
[----:B------:R-:W-:-:S02]  /*03a0*/  FFMA R5, R10, 1.4426950216293334961, R5 ;  /* 0x3fb8aa3b0a057823 */ /* 0x000fc40000000005 */
[----:B------:R-:W-:Y:S01]  /*03b0*/  FMUL R6, R7, R6 ;  /* 0x0000000607067220 */ /* 0x000fe20000400000 */
[----:B------:R-:W-:-:S03]  /*03c0*/  FFMA R12, R11, R12, 0.12022458761930465698 ;  /* 0x3df6384f0b0c7423 */ /* 0x000fc6000000000c */
[----:B------:R-:W-:Y:S01]  /*03d0*/  FFMA R5, R6, 1.4426950216293334961, R5 ;  /* 0x3fb8aa3b06057823 */ /* 0x000fe20000000005 */
[----:B------:R-:W-:-:S03]  /*03e0*/  FMUL R11, R11, R12 ;  /* 0x0000000c0b0b7220 */ /* 0x000fc60000400000 */
[----:B------:R-:W-:Y:S01]  /*03f0*/  FFMA R7, R10, 1.9251366722983220825e-08, R5 ;  /* 0x32a55e340a077823 */ /* 0x000fe20000000005 */
[----:B------:R-:W-:-:S04]  /*0400*/  FMUL R5, R11, 3 ;  /* 0x404000000b057820 */ /* 0x000fc80000400000 */
[----:B------:R-:W-:-:S04]  /*0410*/  FFMA R6, R6, R5, R7 ;  /* 0x0000000506067223 */ /* 0x000fc80000000007 */
[----:B------:R-:W-:-:S04]  /*0420*/  FFMA R11, R10, R11, R6 ;  /* 0x0000000b0a0b7223 */ /* 0x000fc80000000006 */
[----:B------:R-:W-:-:S04]  /*0430*/  FADD R5, R4, R11 ;  /* 0x0000000b04057221 */ /* 0x000fc80000000000 */
[----:B------:R-:W-:Y:S01]  /*0440*/  FMUL R6, R5, 2 ;  /* 0x4000000005067820 */ /* 0x000fe20000400000 */
[----:B------:R-:W-:-:S03]  /*0450*/  FADD R4, -R4, R5 ;  /* 0x0000000504047221 */ /* 0x000fc60000000100 */
[----:B------:R-:W0:Y:S01]  /*0460*/  FRND R7, R6 ;  /* 0x0000000600077307 */ /* 0x000e220000201000 */
[----:B------:R-:W-:Y:S01]  /*0470*/  FADD R4, R11, -R4 ;  /* 0x800000040b047221 */ /* 0x000fe20000000000 */
[----:B------:R-:W-:Y:S01]  /*0480*/  FFMA R5, R5, 2, -R6 ;  /* 0x4000000005057823 */ /* 0x000fe20000000806 */
[----:B------:R-:W-:Y:S01]  /*0490*/  IMAD.MOV.U32 R11, RZ, RZ, 0x391fcb8e ;  /* 0x391fcb8eff0b7424 */ /* 0x000fe200078e00ff */
[----:B------:R-:W-:Y:S02]  /*04a0*/  FSETP.GT.AND P2, PT, |R6|, 152, PT ;  /* 0x431800000600780b */ /* 0x000fe40003f44200 */
[----:B------:R-:W-:Y:S01]  /*04b0*/  FFMA R5, R4, 2, R5 ;  /* 0x4000000004057823 */ /* 0x000fe20000000005 */
[----:B0-----:R-:W-:Y:S01]  /*04c0*/  FADD R4, R6, -R7 ;  /* 0x8000000706047221 */ /* 0x001fe20000000000 */
[----:B------:R-:W-:-:S03]  /*04d0*/  FSETP.GT.AND P1, PT, R7, RZ, PT ;  /* 0x000000ff0700720b */ /* 0x000fc60003f24000 */
[----:B------:R-:W-:Y:S01]  /*04e0*/  FADD R4, R4, R5 ;  /* 0x0000000504047221 */ /* 0x000fe20000000000 */
[----:B------:R-:W-:Y:S02]  /*04f0*/  SEL R2, RZ, 0x83000000, P1 ;  /* 0x83000000ff027807 */ /* 0x000fe40000800000 */
[----:B------:R-:W-:Y:S01]  /*0500*/  FSETP.GEU.AND P1, PT, R6, RZ, PT ;  /* 0x000000ff0600720b */ /* 0x000fe20003f2e000 */
[----:B------:R-:W-:Y:S01]  /*0510*/  FFMA R5, R4, R11, 0.0013391353422775864601 ;  /* 0x3aaf85ed04057423 */ /* 0x000fe2000000000b */
[----:B------:R-:W-:-:S03]  /*0520*/  IADD3 R7, PT, PT, R2, 0x7f000000, RZ ;  /* 0x7f00000002077810 */ /* 0x000fc60007ffe0ff */
[C---:B------:R-:W-:Y:S02]  /*0530*/  FFMA R11, R4.reuse, R5, 0.0096188392490148544312 ;  /* 0x3c1d9856040b7423 */ /* 0x040fe40000000005 */
[----:B------:R0:W1:Y:S02]  /*0540*/  F2I.NTZ R5, R6 ;  /* 0x0000000600057305 */ /* 0x0000640000203100 */
[----:B------:R-:W-:-:S04]  /*0550*/  FFMA R11, R4, R11, 0.055503588169813156128 ;  /* 0x3d6357bb040b7423 */ /* 0x000fc8000000000b */
[----:B------:R-:W-:-:S04]  /*0560*/  FFMA R11, R4, R11, 0.24022644758224487305 ;  /* 0x3e75fdec040b7423 */ /* 0x000fc8000000000b */
[----:B------:R-:W-:-:S04]  /*0570*/  FFMA R11, R4, R11, 0.69314718246459960938 ;  /* 0x3f317218040b7423 */ /* 0x000fc8000000000b */
[----:B0-----:R-:W-:Y:S01]  /*0580*/  FFMA R6, R4, R11, 1 ;  /* 0x3f80000004067423 */ /* 0x001fe2000000000b */
[----:B-1----:R-:W-:Y:S01]  /*0590*/  IMAD R5, R5, 0x800000, -R2 ;  /* 0x0080000005057824 */ /* 0x002fe200078e0a02 */
[----:B------:R-:W-:Y:S02]  /*05a0*/  FSEL R4, RZ, +INF , !P1 ;  /* 0x7f800000ff047808 */ /* 0x000fe40004800000 */
[----:B------:R-:W-:-:S04]  /*05b0*/  FMUL R6, R7, R6 ;  /* 0x0000000607067220 */ /* 0x000fc80000400000 */
[----:B------:R-:W-:Y:S01]  /*05c0*/  @!P2 FMUL R4, R5, R6 ;  /* 0x000000060504a220 */ /* 0x000fe20000400000 */
[----:B------:R-:W-:-:S07]  /*05d0*/  @!P0 LOP3.LUT R4, R3, 0x7fffffff, RZ, 0xc0, !PT ;  /* 0x7fffffff03048812 */ /* 0x000fce00078ec0ff */
.L_x_1:
[----:B------:R-:W-:Y:S05]  /*05e0*/  BSYNC.RECONVERGENT B0 ;  /* 0x0000000000007941 */ /* 0x000fea0003800200 */
.L_x_0:
[----:B------:R-:W0:Y:S01]  /*05f0*/  LDCU UR4, c[0x0][0x3ac] ;  /* 0x00007580ff0477ac */ /* 0x000e220008000800 */
[----:B------:R-:W-:Y:S01]  /*0600*/  BSSY.RECONVERGENT B0, `(.L_x_2) ;  /* 0x0000047000007945 */ /* 0x000fe20003800200 */
[----:B------:R-:W-:Y:S01]  /*0610*/  IMAD.MOV.U32 R3, RZ, RZ, 0x3f800000 ;  /* 0x3f800000ff037424 */ /* 0x000fe200078e00ff */
[----:B0-----:R-:W-:-:S04]  /*0620*/  IADD3 R0, PT, PT, R0, -UR4, RZ ;  /* 0x8000000400007c10 */ /* 0x001fc8000fffe0ff */
[----:B------:R-:W-:-:S13]  /*0630*/  ISETP.NE.AND P0, PT, R0, 0x1, PT ;  /* 0x000000010000780c */ /* 0x000fda0003f05270 */
[----:B------:R-:W-:Y:S05]  /*0640*/  @!P0 BRA `(.L_x_3) ;  /* 0x0000000400088947 */ /* 0x000fea0003800000 */
[----:B------:R-:W-:-:S04]  /*0650*/  I2FP.F32.S32 R2, R0 ;  /* 0x0000000000027245 */ /* 0x000fc80000201400 */
[----:B------:R-:W-:-:S13]  /*0660*/  FSETP.NAN.AND P0, PT, |R2|, |R2|, PT ;  /* 0x400000020200720b */ /* 0x000fda0003f08200 */
[----:B------:R-:W-:Y:S01]  /*0670*/  @P0 FADD R3, R2, 2 ;  /* 0x4000000002030421 */ /* 0x000fe20000000000 */
[----:B------:R-:W-:Y:S06]  /*0680*/  @P0 BRA `(.L_x_3) ;  /* 0x0000000000f80947 */ /* 0x000fec0003800000 */
[C---:B------:R-:W-:Y:S01]  /*0690*/  FMUL R3, |R2|.reuse, 16777216 ;  /* 0x4b80000002037820 */ /* 0x040fe20000400200 */
[----:B------:R-:W-:Y:S01]  /*06a0*/  FSETP.GEU.AND P0, PT, |R2|, 1.175494350822287508e-38, PT ;  /* 0x008000000200780b */ /* 0x000fe20003f0e200 */
[----:B------:R-:W-:-:S03]  /*06b0*/  IMAD.MOV.U32 R13, RZ, RZ, 0x3a2c32e4 ;  /* 0x3a2c32e4ff0d7424 */ /* 0x000fc600078e00ff */
[----:B------:R-:W-:-:S04]  /*06c0*/  FSEL R3, R3, |R2|, !P0 ;  /* 0x4000000203037208 */ /* 0x000fc80004000000 */
[----:B------:R-:W-:-:S04]  /*06d0*/  IADD3 R5, PT, PT, R3, -0x3f3504f3, RZ ;  /* 0xc0cafb0d03057810 */ /* 0x000fc80007ffe0ff */
[----:B------:R-:W-:-:S04]  /*06e0*/  LOP3.LUT R6, R5, 0xff800000, RZ, 0xc0, !PT ;  /* 0xff80000005067812 */ /* 0x000fc800078ec0ff */
[-C--:B------:R-:W-:Y:S02]  /*06f0*/  IADD3 R3, PT, PT, R3, -R6.reuse, RZ ;  /* 0x8000000603037210 */ /* 0x080fe40007ffe0ff */
        /* <DEDUP_REMOVED lines=34> */
[----:B------:R-:W-:Y:S02]  /*0920*/  MOV R10, 0x391fcb8e ;  /* 0x391fcb8e000a7802 */ /* 0x000fe40000000f00 */
[----:B------:R-:W-:Y:S01]  /*0930*/  FSETP.GT.AND P2, PT, |R5|, 152, PT ;  /* 0x431800000500780b */ /* 0x000fe20003f44200 */
[----:B------:R-:W-:Y:S02]  /*0940*/  FFMA R6, R3, 2, R6 ;  /* 0x4000000003067823 */ /* 0x000fe40000000006 */
[----:B------:R-:W1:Y:S01]  /*0950*/  F2I.NTZ R7, R5 ;  /* 0x0000000500077305 */ /* 0x000e620000203100 */
[----:B0-----:R-:W-:Y:S01]  /*0960*/  FADD R3, R5, -R12 ;  /* 0x8000000c05037221 */ /* 0x001fe20000000000 */
[----:B------:R-:W-:-:S03]  /*0970*/  FSETP.GT.AND P1, PT, R12, RZ, PT ;  /* 0x000000ff0c00720b */ /* 0x000fc60003f24000 */
[----:B------:R-:W-:Y:S01]  /*0980*/  FADD R3, R3, R6 ;  /* 0x0000000603037221 */ /* 0x000fe20000000000 */
[----:B------:R-:W-:Y:S02]  /*0990*/  SEL R0, RZ, 0x83000000, P1 ;  /* 0x83000000ff007807 */ /* 0x000fe40000800000 */
[----:B------:R-:W-:Y:S01]  /*09a0*/  FSETP.GEU.AND P1, PT, R5, RZ, PT ;  /* 0x000000ff0500720b */ /* 0x000fe20003f2e000 */
[----:B------:R-:W-:Y:S02]  /*09b0*/  FFMA R6, R3, R10, 0.0013391353422775864601 ;  /* 0x3aaf85ed03067423 */ /* 0x000fe4000000000a */
[----:B-1----:R-:W-:Y:S02]  /*09c0*/  IMAD R7, R7, 0x800000, -R0 ;  /* 0x0080000007077824 */ /* 0x002fe400078e0a00 */
[----:B------:R-:W-:-:S04]  /*09d0*/  FFMA R6, R3, R6, 0.0096188392490148544312 ;  /* 0x3c1d985603067423 */ /* 0x000fc80000000006 */
[----:B------:R-:W-:-:S04]  /*09e0*/  FFMA R6, R3, R6, 0.055503588169813156128 ;  /* 0x3d6357bb03067423 */ /* 0x000fc80000000006 */
[----:B------:R-:W-:-:S04]  /*09f0*/  FFMA R6, R3, R6, 0.24022644758224487305 ;  /* 0x3e75fdec03067423 */ /* 0x000fc80000000006 */
[----:B------:R-:W-:Y:S01]  /*0a00*/  FFMA R10, R3, R6, 0.69314718246459960938 ;  /* 0x3f317218030a7423 */ /* 0x000fe20000000006 */
[----:B------:R-:W-:-:S03]  /*0a10*/  IADD3 R6, PT, PT, R0, 0x7f000000, RZ ;  /* 0x7f00000000067810 */ /* 0x000fc60007ffe0ff */
[----:B------:R-:W-:Y:S01]  /*0a20*/  FFMA R5, R3, R10, 1 ;  /* 0x3f80000003057423 */ /* 0x000fe2000000000a */
[----:B------:R-:W-:-:S03]  /*0a30*/  FSEL R3, RZ, +INF , !P1 ;  /* 0x7f800000ff037808 */ /* 0x000fc60004800000 */
[----:B------:R-:W-:-:S04]  /*0a40*/  FMUL R6, R6, R5 ;  /* 0x0000000506067220 */ /* 0x000fc80000400000 */
[----:B------:R-:W-:Y:S01]  /*0a50*/  @!P2 FMUL R3, R7, R6 ;  /* 0x000000060703a220 */ /* 0x000fe20000400000 */
[----:B------:R-:W-:-:S07]  /*0a60*/  @!P0 LOP3.LUT R3, R2, 0x7fffffff, RZ, 0xc0, !PT ;  /* 0x7fffffff02038812 */ /* 0x000fce00078ec0ff */
.L_x_3:
[----:B------:R-:W-:Y:S05]  /*0a70*/  BSYNC.RECONVERGENT B0 ;  /* 0x0000000000007941 */ /* 0x000fea0003800200 */
.L_x_2:
[----:B------:R-:W-:Y:S01]  /*0a80*/  FADD R0, R3, R4 ;  /* 0x0000000403007221 */ /* 0x000fe20000000000 */
[----:B------:R-:W-:Y:S03]  /*0a90*/  BSSY.RECONVERGENT B0, `(.L_x_4) ;  /* 0x000000e000007945 */ /* 0x000fe60003800200 */
[----:B------:R0:W1:Y:S01]  /*0aa0*/  MUFU.RSQ R3, R0 ;  /* 0x0000000000037308 */ /* 0x0000620000001400 */
[----:B------:R-:W-:-:S04]  /*0ab0*/  IADD3 R2, PT, PT, R0, -0xd000000, RZ ;  /* 0xf300000000027810 */ /* 0x000fc80007ffe0ff */
[----:B------:R-:W-:-:S13]  /*0ac0*/  ISETP.GT.U32.AND P0, PT, R2, 0x727fffff, PT ;  /* 0x727fffff0200780c */ /* 0x000fda0003f04070 */
[----:B01----:R-:W-:Y:S05]  /*0ad0*/  @!P0 BRA `(.L_x_5) ;  /* 0x0000000000148947 */ /* 0x003fea0003800000 */
[----:B------:R-:W-:Y:S01]  /*0ae0*/  BSSY.RECONVERGENT B1, `(.L_x_6) ;  /* 0x0000003000017945 */ /* 0x000fe20003800200 */
[----:B------:R-:W-:-:S07]  /*0af0*/  MOV R7, 0xb10 ;  /* 0x00000b1000077802 */ /* 0x000fce0000000f00 */
[----:B------:R-:W-:Y:S05]  /*0b00*/  CALL.REL.NOINC `($__internal_0_$__cuda_sm20_sqrt_rn_f32_slowpath) ;  /* 0x0000000800187944 */ /* 0x000fea0003c00000 */
[----:B------:R-:W-:Y:S05]  /*0b10*/  BSYNC.RECONVERGENT B1 ;  /* 0x0000000000017941 */ /* 0x000fea0003800200 */
.L_x_6:
[----:B------:R-:W-:Y:S05]  /*0b20*/  BRA `(.L_x_7) ;  /* 0x0000000000107947 */ /* 0x000fea0003800000 */
.L_x_5:
[----:B------:R-:W-:Y:S01]  /*0b30*/  FMUL.FTZ R5, R0, R3 ;  /* 0x0000000300057220 */ /* 0x000fe20000410000 */
[----:B------:R-:W-:-:S03]  /*0b40*/  FMUL.FTZ R2, R3, 0.5 ;  /* 0x3f00000003027820 */ /* 0x000fc60000410000 */
[----:B------:R-:W-:-:S04]  /*0b50*/  FFMA R0, -R5, R5, R0 ;  /* 0x0000000505007223 */ /* 0x000fc80000000100 */
[----:B------:R-:W-:-:S07]  /*0b60*/  FFMA R5, R0, R2, R5 ;  /* 0x0000000200057223 */ /* 0x000fce0000000005 */
.L_x_7:
[----:B------:R-:W-:Y:S05]  /*0b70*/  BSYNC.RECONVERGENT B0 ;  /* 0x0000000000007941 */ /* 0x000fea0003800200 */
.L_x_4:
[----:B------:R-:W0:Y:S01]  /*0b80*/  LDC R0, c[0x0][0x3a0] ;  /* 0x0000e800ff007b82 */ /* 0x000e220000000800 */
[----:B------:R-:W0:Y:S01]  /*0b90*/  LDCU UR4, c[0x0][0x39c] ;  /* 0x00007380ff0477ac */ /* 0x000e220008000800 */
[----:B------:R-:W-:Y:S01]  /*0ba0*/  BSSY.RECONVERGENT B0, `(.L_x_8) ;  /* 0x0000042000007945 */ /* 0x000fe20003800200 */
[----:B------:R-:W1:Y:S01]  /*0bb0*/  LDCU.64 UR6, c[0x0][0x358] ;  /* 0x00006b00ff0677ac */ /* 0x000e620008000a00 */
[----:B0-----:R-:W-:-:S04]  /*0bc0*/  FFMA R7, R5, UR4, R0 ;  /* 0x0000000405077c23 */ /* 0x001fc80008000000 */
[C---:B------:R-:W-:Y:S01]  /*0bd0*/  FMUL R0, R7.reuse, 0.63661974668502807617 ;  /* 0x3f22f98307007820 */ /* 0x040fe20000400000 */
[----:B------:R-:W-:-:S05]  /*0be0*/  FSETP.GE.AND P0, PT, |R7|, 105615, PT ;  /* 0x47ce47800700780b */ /* 0x000fca0003f06200 */
[----:B------:R-:W0:Y:S02]  /*0bf0*/  F2I.NTZ R0, R0 ;  /* 0x0000000000007305 */ /* 0x000e240000203100 */
[----:B0-----:R-:W-:-:S05]  /*0c00*/  I2FP.F32.S32 R2, R0 ;  /* 0x0000000000027245 */ /* 0x001fca0000201400 */
[----:B------:R-:W-:-:S04]  /*0c10*/  FFMA R3, R2, -1.5707962512969970703, R7 ;  /* 0xbfc90fda02037823 */ /* 0x000fc80000000007 */
[----:B------:R-:W-:-:S04]  /*0c20*/  FFMA R3, R2, -7.5497894158615963534e-08, R3 ;  /* 0xb3a2216802037823 */ /* 0x000fc80000000003 */
[----:B------:R-:W-:Y:S01]  /*0c30*/  FFMA R2, R2, -5.3903029534742383927e-15, R3 ;  /* 0xa7c234c502027823 */ /* 0x000fe20000000003 */
[----:B-1----:R-:W-:Y:S06]  /*0c40*/  @!P0 BRA `(.L_x_9) ;  /* 0x0000000000dc8947 */ /* 0x002fec0003800000 */
[----:B------:R-:W-:-:S13]  /*0c50*/  FSETP.NEU.AND P0, PT, |R7|, +INF , PT ;  /* 0x7f8000000700780b */ /* 0x000fda0003f0d200 */
[----:B------:R-:W-:Y:S01]  /*0c60*/  @!P0 FMUL R2, RZ, R7 ;  /* 0x00000007ff028220 */ /* 0x000fe20000400000 */
[----:B------:R-:W-:Y:S01]  /*0c70*/  @!P0 MOV R0, RZ ;  /* 0x000000ff00008202 */ /* 0x000fe20000000f00 */
[----:B------:R-:W-:Y:S06]  /*0c80*/  @!P0 BRA `(.L_x_9) ;  /* 0x0000000000cc8947 */ /* 0x000fec0003800000 */
[----:B------:R-:W-:Y:S02]  /*0c90*/  IMAD.SHL.U32 R2, R7, 0x100, RZ ;  /* 0x0000010007027824 */ /* 0x000fe400078e00ff */
[----:B------:R-:W-:Y:S01]  /*0ca0*/  HFMA2 R6, -RZ, RZ, 0, 0 ;  /* 0x00000000ff067431 */ /* 0x000fe200000001ff */
[----:B------:R-:W-:Y:S01]  /*0cb0*/  MOV R0, R1 ;  /* 0x0000000100007202 */ /* 0x000fe20000000f00 */
[----:B------:R-:W0:Y:S01]  /*0cc0*/  LDCU.64 UR8, c[0x4][URZ] ;  /* 0x01000000ff0877ac */ /* 0x000e220008000a00 */
[----:B------:R-:W-:Y:S01]  /*0cd0*/  LOP3.LUT R15, R2, 0x80000000, RZ, 0xfc, !PT ;  /* 0x80000000020f7812 */ /* 0x000fe200078efcff */
[----:B------:R-:W-:Y:S01]  /*0ce0*/  UMOV UR5, URZ ;  /* 0x000000ff00057c82 */ /* 0x000fe20008000000 */
[----:B------:R-:W-:-:S05]  /*0cf0*/  UMOV UR4, URZ ;  /* 0x000000ff00047c82 */ /* 0x000fca0008000000 */
.L_x_10:
[----:B0-----:R-:W-:Y:S01]  /*0d00*/  IMAD.U32 R10, RZ, RZ, UR8 ;  /* 0x00000008ff0a7e24 */ /* 0x001fe2000f8e00ff */
[----:B------:R-:W-:-:S05]  /*0d10*/  MOV R11, UR9 ;  /* 0x00000009000b7c02 */ /* 0x000fca0008000f00 */
[----:B------:R-:W2:Y:S01]  /*0d20*/  LDG.E.CONSTANT R2, desc[UR6][R10.64] ;  /* 0x000000060a027981 */ /* 0x000ea2000c1e9900 */
[----:B------:R-:W-:Y:S02]  /*0d30*/  UIADD3 UR8, UP0, UPT, UR8, 0x4, URZ ;  /* 0x0000000408087890 */ /* 0x000fe4000ff1e0ff */
[----:B------:R-:W-:Y:S02]  /*0d40*/  UIADD3 UR4, UPT, UPT, UR4, 0x1, URZ ;  /* 0x0000000104047890 */ /* 0x000fe4000fffe0ff */
[----:B------:R-:W-:Y:S02]  /*0d50*/  UIADD3.X UR9, UPT, UPT, URZ, UR9, URZ, UP0, !UPT ;  /* 0x00000009ff097290 */ /* 0x000fe400087fe4ff */
[----:B------:R-:W-:Y:S01]  /*0d60*/  UISETP.NE.AND UP0, UPT, UR4, 0x6, UPT ;  /* 0x000000060400788c */ /* 0x000fe2000bf05270 */
[----:B--2---:R-:W-:-:S03]  /*0d70*/  IMAD.WIDE.U32 R2, R2, R15, RZ ;  /* 0x0000000f02027225 */ /* 0x004fc600078e00ff */
[----:B------:R-:W-:-:S04]  /*0d80*/  IADD3 R13, P0, PT, R2, R6, RZ ;  /* 0x00000006020d7210 */ /* 0x000fc80007f1e0ff */
[----:B------:R-:W-:Y:S01]  /*0d90*/  IADD3.X R6, PT, PT, R3, UR5, RZ, P0, !PT ;  /* 0x0000000503067c10 */ /* 0x000fe200087fe4ff */
[----:B------:R0:W-:Y:S02]  /*0da0*/  STL [R0], R13 ;  /* 0x0000000d00007387 */ /* 0x0001e40000100800 */
[----:B0-----:R-:W-:Y:S01]  /*0db0*/  IADD3 R0, PT, PT, R0, 0x4, RZ ;  /* 0x0000000400007810 */ /* 0x001fe20007ffe0ff */
[----:B------:R-:W-:Y:S06]  /*0dc0*/  BRA.U UP0, `(.L_x_10) ;  /* 0xfffffffd00cc7547 */ /* 0x000fec000b83ffff */
[----:B------:R-:W-:Y:S01]  /*0dd0*/  SHF.R.U32.HI R4, RZ, 0x17, R7 ;  /* 0x00000017ff047819 */ /* 0x000fe20000011607 */
[----:B------:R0:W-:Y:S03]  /*0de0*/  STL [R1+0x18], R6 ;  /* 0x0000180601007387 */ /* 0x0001e60000100800 */
[C---:B------:R-:W-:Y:S02]  /*0df0*/  LOP3.LUT R0, R4.reuse, 0xe0, RZ, 0xc0, !PT ;  /* 0x000000e004007812 */ /* 0x040fe400078ec0ff */
[----:B------:R-:W-:-:S03]  /*0e00*/  LOP3.LUT P0, RZ, R4, 0x1f, RZ, 0xc0, !PT ;  /* 0x0000001f04ff7812 */ /* 0x000fc6000780c0ff */
[----:B------:R-:W-:-:S05]  /*0e10*/  VIADD R0, R0, 0xffffff80 ;  /* 0xffffff8000007836 */ /* 0x000fca0000000000 */
[----:B------:R-:W-:-:S05]  /*0e20*/  SHF.R.U32.HI R0, RZ, 0x5, R0 ;  /* 0x00000005ff007819 */ /* 0x000fca0000011600 */
[----:B------:R-:W-:-:S05]  /*0e30*/  IMAD R12, R0, -0x4, R1 ;  /* 0xfffffffc000c7824 */ /* 0x000fca00078e0201 */
[----:B------:R-:W2:Y:S04]  /*0e40*/  LDL R0, [R12+0x18] ;  /* 0x000018000c007983 */ /* 0x000ea80000100800 */
[----:B------:R-:W2:Y:S04]  /*0e50*/  LDL R3, [R12+0x14] ;  /* 0x000014000c037983 */ /* 0x000ea80000100800 */
[----:B------:R-:W3:Y:S01]  /*0e60*/  @P0 LDL R2, [R12+0x10] ;  /* 0x000010000c020983 */ /* 0x000ee20000100800 */
[----:B------:R-:W-:Y:S01]  /*0e70*/  LOP3.LUT R4, R4, 0x1f, RZ, 0xc0, !PT ;  /* 0x0000001f04047812 */ /* 0x000fe200078ec0ff */
[----:B------:R-:W-:Y:S01]  /*0e80*/  UMOV UR4, 0x54442d19 ;  /* 0x54442d1900047882 */ /* 0x000fe20000000000 */
[----:B------:R-:W-:-:S02]  /*0e90*/  UMOV UR5, 0x3bf921fb ;  /* 0x3bf921fb00057882 */ /* 0x000fc40000000000 */
[-C--:B--2---:R-:W-:Y:S02]  /*0ea0*/  @P0 SHF.L.W.U32.HI R0, R3, R4.reuse, R0 ;  /* 0x0000000403000219 */ /* 0x084fe40000010e00 */
[----:B---3--:R-:W-:Y:S02]  /*0eb0*/  @P0 SHF.L.W.U32.HI R3, R2, R4, R3 ;  /* 0x0000000402030219 */ /* 0x008fe40000010e03 */
[----:B------:R-:W-:Y:S02]  /*0ec0*/  ISETP.GE.AND P0, PT, R7, RZ, PT ;  /* 0x000000ff0700720c */ /* 0x000fe40003f06270 */
[C---:B------:R-:W-:Y:S02]  /*0ed0*/  SHF.L.W.U32.HI R2, R3.reuse, 0x2, R0 ;  /* 0x0000000203027819 */ /* 0x040fe40000010e00 */
[----:B------:R-:W-:Y:S02]  /*0ee0*/  SHF.L.U32 R3, R3, 0x2, RZ ;  /* 0x0000000203037819 */ /* 0x000fe400000006ff */
[----:B------:R-:W-:-:S02]  /*0ef0*/  SHF.R.S32.HI R4, RZ, 0x1f, R2 ;  /* 0x0000001fff047819 */ /* 0x000fc40000011402 */
[----:B------:R-:W-:Y:S02]  /*0f00*/  LOP3.LUT R7, R2, R7, RZ, 0x3c, !PT ;  /* 0x0000000702077212 */ /* 0x000fe400078e3cff */
[C---:B------:R-:W-:Y:S02]  /*0f10*/  LOP3.LUT R10, R4.reuse, R3, RZ, 0x3c, !PT ;  /* 0x00000003040a7212 */ /* 0x040fe400078e3cff */
[----:B------:R-:W-:Y:S02]  /*0f20*/  LOP3.LUT R11, R4, R2, RZ, 0x3c, !PT ;  /* 0x00000002040b7212 */ /* 0x000fe400078e3cff */
[----:B------:R-:W-:Y:S02]  /*0f30*/  SHF.R.U32.HI R3, RZ, 0x1e, R0 ;  /* 0x0000001eff037819 */ /* 0x000fe40000011600 */
[----:B------:R-:W-:Y:S02]  /*0f40*/  ISETP.GE.AND P1, PT, R7, RZ, PT ;  /* 0x000000ff0700720c */ /* 0x000fe40003f26270 */
[----:B------:R-:W1:Y:S01]  /*0f50*/  I2F.F64.S64 R10, R10 ;  /* 0x0000000a000a7312 */ /* 0x000e620000301c00 */
[----:B------:R-:W-:-:S04]  /*0f60*/  LEA.HI R0, R2, R3, RZ, 0x1 ;  /* 0x0000000302007211 */ /* 0x000fc800078f08ff */
[----:B------:R-:W-:-:S05]  /*0f70*/  IADD3 R2, PT, PT, -R0, RZ, RZ ;  /* 0x000000ff00027210 */ /* 0x000fca0007ffe1ff */
[----:B------:R-:W-:Y:S01]  /*0f80*/  @!P0 IMAD.MOV.U32 R0, RZ, RZ, R2 ;  /* 0x000000ffff008224 */ /* 0x000fe200078e0002 */
[----:B-1----:R-:W-:-:S10]  /*0f90*/  DMUL R12, R10, UR4 ;  /* 0x000000040a0c7c28 */ /* 0x002fd40008000000 */
[----:B------:R-:W1:Y:S02]  /*0fa0*/  F2F.F32.F64 R12, R12 ;  /* 0x0000000c000c7310 */ /* 0x000e640000301000 */
[----:B01----:R-:W-:-:S07]  /*0fb0*/  FSEL R2, -R12, R12, !P1 ;  /* 0x0000000c0c027208 */ /* 0x003fce0004800100 */
.L_x_9:
[----:B------:R-:W-:Y:S05]  /*0fc0*/  BSYNC.RECONVERGENT B0 ;  /* 0x0000000000007941 */ /* 0x000fea0003800200 */
.L_x_8:
[----:B------:R-:W-:Y:S01]  /*0fd0*/  LOP3.LUT R6, R0, 0x1, RZ, 0xc0, !PT ;  /* 0x0000000100067812 */ /* 0x000fe200078ec0ff */
[----:B------:R-:W0:Y:S01]  /*0fe0*/  LDC R10, c[0x0][0x3a4] ;  /* 0x0000e900ff0a7b82 */ /* 0x000e220000000800 */
[----:B------:R-:W-:Y:S01]  /*0ff0*/  MOV R4, 0x37cbac00 ;  /* 0x37cbac0000047802 */ /* 0x000fe20000000f00 */
[----:B------:R-:W-:Y:S01]  /*1000*/  FMUL R3, R2, R2 ;  /* 0x0000000202037220 */ /* 0x000fe20000400000 */
[----:B------:R-:W-:Y:S01]  /*1010*/  ISETP.NE.U32.AND P0, PT, R6, 0x1, PT ;  /* 0x000000010600780c */ /* 0x000fe20003f05070 */
[----:B------:R-:W-:Y:S02]  /*1020*/  HFMA2 R6, -RZ, RZ, 1.291015625, -0.052581787109375 ;  /* 0x3d2aaabbff067431 */ /* 0x000fe400000001ff */
[----:B------:R-:W-:Y:S02]  /*1030*/  IMAD.MOV.U32 R7, RZ, RZ, 0x3effffff ;  /* 0x3effffffff077424 */ /* 0x000fe400078e00ff */
[----:B------:R-:W-:Y:S01]  /*1040*/  FFMA R4, R3, R4, -0.0013887860113754868507 ;  /* 0xbab607ed03047423 */ /* 0x000fe20000000004 */
[----:B------:R-:W-:Y:S01]  /*1050*/  LOP3.LUT P1, RZ, R0, 0x2, RZ, 0xc0, !PT ;  /* 0x0000000200ff7812 */ /* 0x000fe2000782c0ff */
[----:B------:R-:W1:Y:S01]  /*1060*/  LDCU UR4, c[0x0][0x398] ;  /* 0x00007300ff0477ac */ /* 0x000e620008000800 */
[----:B------:R-:W-:-:S02]  /*1070*/  FSEL R0, R2, 1, P0 ;  /* 0x3f80000002007808 */ /* 0x000fc40000000000 */
[----:B------:R-:W-:Y:S02]  /*1080*/  FSEL R4, R4, -0.00019574658654164522886, !P0 ;  /* 0xb94d415304047808 */ /* 0x000fe40004000000 */
[----:B------:R-:W-:-:S05]  /*1090*/  FSEL R6, R6, 0.0083327032625675201416, !P0 ;  /* 0x3c0885e406067808 */ /* 0x000fca0004000000 */
[----:B------:R-:W-:Y:S01]  /*10a0*/  FFMA R4, R3, R4, R6 ;  /* 0x0000000403047223 */ /* 0x000fe20000000006 */
[----:B------:R-:W-:Y:S02]  /*10b0*/  FSEL R6, -R7, -0.16666662693023681641, !P0 ;  /* 0xbe2aaaa807067808 */ /* 0x000fe40004000100 */
[----:B0-----:R-:W-:-:S03]  /*10c0*/  FSETP.GT.AND P0, PT, R10, RZ, PT ;  /* 0x000000ff0a00720b */ /* 0x001fc60003f04000 */
[C---:B------:R-:W-:Y:S01]  /*10d0*/  FFMA R4, R3.reuse, R4, R6 ;  /* 0x0000000403047223 */ /* 0x040fe20000000006 */
[----:B------:R-:W-:-:S04]  /*10e0*/  FFMA R3, R3, R0, RZ ;  /* 0x0000000003037223 */ /* 0x000fc800000000ff */
[----:B------:R-:W-:-:S04]  /*10f0*/  FFMA R0, R3, R4, R0 ;  /* 0x0000000403007223 */ /* 0x000fc80000000000 */
[----:B------:R-:W-:-:S04]  /*1100*/  @P1 FADD R0, RZ, -R0 ;  /* 0x80000000ff001221 */ /* 0x000fc80000000000 */
[----:B-1----:R-:W-:Y:S01]  /*1110*/  FMUL R7, R0, UR4 ;  /* 0x0000000400077c20 */ /* 0x002fe20008400000 */
[----:B------:R-:W-:Y:S06]  /*1120*/  @!P0 BRA `(.L_x_11) ;  /* 0x0000000000608947 */ /* 0x000fec0003800000 */
[----:B------:R-:W0:Y:S01]  /*1130*/  MUFU.RCP R0, R10 ;  /* 0x0000000a00007308 */ /* 0x000e220000001000 */
[----:B------:R-:W-:Y:S07]  /*1140*/  BSSY.RECONVERGENT B0, `(.L_x_12) ;  /* 0x000000b000007945 */ /* 0x000fee0003800200 */
[----:B------:R-:W1:Y:S01]  /*1150*/  FCHK P0, -R5, R10 ;  /* 0x0000000a05007302 */ /* 0x000e620000000100 */
[----:B0-----:R-:W-:-:S04]  /*1160*/  FFMA R3, R0, -R10, 1 ;  /* 0x3f80000000037423 */ /* 0x001fc8000000080a */
[----:B------:R-:W-:-:S04]  /*1170*/  FFMA R0, R0, R3, R0 ;  /* 0x0000000300007223 */ /* 0x000fc80000000000 */
[----:B------:R-:W-:-:S04]  /*1180*/  FFMA R2, R0, -R5, RZ ;  /* 0x8000000500027223 */ /* 0x000fc800000000ff */
[----:B------:R-:W-:-:S04]  /*1190*/  FFMA R3, R2, -R10, -R5 ;  /* 0x8000000a02037223 */ /* 0x000fc80000000805 */
[----:B------:R-:W-:Y:S01]  /*11a0*/  FFMA R0, R0, R3, R2 ;  /* 0x0000000300007223 */ /* 0x000fe20000000002 */
[----:B-1----:R-:W-:Y:S06]  /*11b0*/  @!P0 BRA `(.L_x_13) ;  /* 0x00000000000c8947 */ /* 0x002fec0003800000 */
[----:B------:R-:W-:Y:S01]  /*11c0*/  FADD R0, -R5, -RZ ;  /* 0x800000ff05007221 */ /* 0x000fe20000000100 */
[----:B------:R-:W-:-:S07]  /*11d0*/  MOV R2, 0x11f0 ;  /* 0x000011f000027802 */ /* 0x000fce0000000f00 */
[----:B------:R-:W-:Y:S05]  /*11e0*/  CALL.REL.NOINC `($__internal_1_$__cuda_sm3x_div_rn_noftz_f32_slowpath) ;  /* 0x0000000000bc7944 */ /* 0x000fea0003c00000 */
.L_x_13:
[----:B------:R-:W-:Y:S05]  /*11f0*/  BSYNC.RECONVERGENT B0 ;  /* 0x0000000000007941 */ /* 0x000fea0003800200 */
.L_x_12:
[----:B------:R-:W-:Y:S01]  /*1200*/  HFMA2 R5, -RZ, RZ, 3.7421875, 0 ;  /* 0x437c0000ff057431 */ /* 0x000fe200000001ff */
[----:B------:R-:W-:-:S05]  /*1210*/  MOV R3, 0x3bbb989d ;  /* 0x3bbb989d00037802 */ /* 0x000fca0000000f00 */
[----:B------:R-:W-:-:S04]  /*1220*/  FFMA.SAT R2, R0, R3, 0.5 ;  /* 0x3f00000000027423 */ /* 0x000fc80000002003 */
[----:B------:R-:W-:-:S04]  /*1230*/  FFMA.RM R2, R2, R5, 12582913 ;  /* 0x4b40000102027423 */ /* 0x000fc80000004005 */
[C---:B------:R-:W-:Y:S01]  /*1240*/  FADD R3, R2.reuse, -12583039 ;  /* 0xcb40007f02037421 */ /* 0x040fe20000000000 */
[----:B------:R-:W-:-:S03]  /*1250*/  IMAD.SHL.U32 R2, R2, 0x800000, RZ ;  /* 0x0080000002027824 */ /* 0x000fc600078e00ff */
[----:B------:R-:W-:-:S04]  /*1260*/  FFMA R3, R0, 1.4426950216293334961, -R3 ;  /* 0x3fb8aa3b00037823 */ /* 0x000fc80000000803 */
[----:B------:R-:W-:-:S06]  /*1270*/  FFMA R3, R0, 1.925963033500011079e-08, R3 ;  /* 0x32a5706000037823 */ /* 0x000fcc0000000003 */
[----:B------:R-:W0:Y:S02]  /*1280*/  MUFU.EX2 R3, R3 ;  /* 0x0000000300037308 */ /* 0x000e240000000800 */
[----:B0-----:R-:W-:-:S04]  /*1290*/  FMUL R2, R2, R3 ;  /* 0x0000000302027220 */ /* 0x001fc80000400000 */
[----:B------:R-:W-:-:S07]  /*12a0*/  FMUL R7, R7, R2 ;  /* 0x0000000207077220 */ /* 0x000fce0000400000 */
.L_x_11:
[----:B------:R-:W0:Y:S02]  /*12b0*/  LDC.64 R2, c[0x0][0x3b0] ;  /* 0x0000ec00ff027b82 */ /* 0x000e240000000a00 */
[----:B0-----:R-:W-:Y:S01]  /*12c0*/  FADD R7, R7, R2 ;  /* 0x0000000207077221 */ /* 0x001fe20000000000 */
[----:B------:R-:W-:-:S04]  /*12d0*/  LOP3.LUT R0, R3, 0x1, RZ, 0xc0, !PT ;  /* 0x0000000103007812 */ /* 0x000fc800078ec0ff */
[----:B------:R-:W-:Y:S01]  /*12e0*/  ISETP.NE.U32.AND P0, PT, R0, 0x1, PT ;  /* 0x000000010000780c */ /* 0x000fe20003f05070 */
[----:B------:R-:W0:Y:S03]  /*12f0*/  F2I.TRUNC.NTZ R7, R7 ;  /* 0x0000000700077305 */ /* 0x000e26000020f100 */
[----:B------:R-:W-:Y:S02]  /*1300*/  R2P PR, R3, 0x6 ;  /* 0x0000000603007804 */ /* 0x000fe40000000000 */
[----:B0-----:R-:W-:-:S07]  /*1310*/  VIMNMX.RELU R3, PT, PT, R7, 0xfd, PT ;  /* 0x000000fd07037848 */ /* 0x001fce0003fe1100 */
[----:B------:R-:W-:Y:S04]  /*1320*/  @!P0 STG.E.U8 desc[UR6][R8.64], R3 ;  /* 0x0000000308008986 */ /* 0x000fe8000c101106 */
[----:B------:R-:W-:Y:S04]  /*1330*/  @P1 STG.E.U8 desc[UR6][R8.64+0x1], R3 ;  /* 0x0000010308001986 */ /* 0x000fe8000c101106 */
[----:B------:R-:W-:Y:S04]  /*1340*/  @P2 STG.E.U8 desc[UR6][R8.64+0x2], R3 ;  /* 0x0000020308002986 */ /* 0x000fe8000c101106 */
[----:B------:R-:W-:Y:S01]  /*1350*/  STG.E.U8 desc[UR6][R8.64+0x3], R3 ;  /* 0x0000030308007986 */ /* 0x000fe2000c101106 */
[----:B------:R-:W-:Y:S05]  /*1360*/  EXIT ;  /* 0x000000000000794d */ /* 0x000fea0003800000 */
        .weak           $__internal_0_$__cuda_sm20_sqrt_rn_f32_slowpath
        .type           $__internal_0_$__cuda_sm20_sqrt_rn_f32_slowpath,@function
        .size           $__internal_0_$__cuda_sm20_sqrt_rn_f32_slowpath,($__internal_1_$__cuda_sm3x_div_rn_noftz_f32_slowpath - $__internal_0_$__cuda_sm20_sqrt_rn_f32_slowpath)
$__internal_0_$__cuda_sm20_sqrt_rn_f32_slowpath:
[----:B------:R-:W-:-:S13]  /*1370*/  LOP3.LUT P0, RZ, R0, 0x7fffffff, RZ, 0xc0, !PT ;  /* 0x7fffffff00ff7812 */ /* 0x000fda000780c0ff */
[----:B------:R-:W-:Y:S01]  /*1380*/  @!P0 MOV R2, R0 ;  /* 0x0000000000028202 */ /* 0x000fe20000000f00 */
[----:B------:R-:W-:Y:S06]  /*1390*/  @!P0 BRA `(.L_x_14) ;  /* 0x0000000000408947 */ /* 0x000fec0003800000 */
[----:B------:R-:W-:-:S13]  /*13a0*/  FSETP.GEU.FTZ.AND P0, PT, R0, RZ, PT ;  /* 0x000000ff0000720b */ /* 0x000fda0003f1e000 */
[----:B------:R-:W-:Y:S01]  /*13b0*/  @!P0 MOV R2, 0x7fffffff ;  /* 0x7fffffff00028802 */ /* 0x000fe20000000f00 */
[----:B------:R-:W-:Y:S06]  /*13c0*/  @!P0 BRA `(.L_x_14) ;  /* 0x0000000000348947 */ /* 0x000fec0003800000 */
[----:B------:R-:W-:-:S13]  /*13d0*/  FSETP.GTU.FTZ.AND P0, PT, |R0|, +INF , PT ;  /* 0x7f8000000000780b */ /* 0x000fda0003f1c200 */
[----:B------:R-:W-:Y:S01]  /*13e0*/  @P0 FADD.FTZ R2, R0, 1 ;  /* 0x3f80000000020421 */ /* 0x000fe20000010000 */
[----:B------:R-:W-:Y:S06]  /*13f0*/  @P0 BRA `(.L_x_14) ;  /* 0x0000000000280947 */ /* 0x000fec0003800000 */
[----:B------:R-:W-:-:S13]  /*1400*/  FSETP.NEU.FTZ.AND P0, PT, |R0|, +INF , PT ;  /* 0x7f8000000000780b */ /* 0x000fda0003f1d200 */
[----:B------:R-:W-:-:S04]  /*1410*/  @P0 FFMA R3, R0, 1.84467440737095516160e+19, RZ ;  /* 0x5f80000000030823 */ /* 0x000fc800000000ff */
[----:B------:R-:W0:Y:S02]  /*1420*/  @P0 MUFU.RSQ R2, R3 ;  /* 0x0000000300020308 */ /* 0x000e240000001400 */
[----:B0-----:R-:W-:Y:S01]  /*1430*/  @P0 FMUL.FTZ R4, R3, R2 ;  /* 0x0000000203040220 */ /* 0x001fe20000410000 */
[----:B------:R-:W-:Y:S01]  /*1440*/  @P0 FMUL.FTZ R6, R2, 0.5 ;  /* 0x3f00000002060820 */ /* 0x000fe20000410000 */
[----:B------:R-:W-:Y:S02]  /*1450*/  @!P0 IMAD.MOV.U32 R2, RZ, RZ, R0 ;  /* 0x000000ffff028224 */ /* 0x000fe400078e0000 */
[----:B------:R-:W-:-:S04]  /*1460*/  @P0 FADD.FTZ R5, -R4, -RZ ;  /* 0x800000ff04050221 */ /* 0x000fc80000010100 */
[----:B------:R-:W-:-:S04]  /*1470*/  @P0 FFMA R5, R4, R5, R3 ;  /* 0x0000000504050223 */ /* 0x000fc80000000003 */
[----:B------:R-:W-:-:S04]  /*1480*/  @P0 FFMA R5, R5, R6, R4 ;  /* 0x0000000605050223 */ /* 0x000fc80000000004 */
[----:B------:R-:W-:-:S07]  /*1490*/  @P0 FMUL.FTZ R2, R5, 2.3283064365386962891e-10 ;  /* 0x2f80000005020820 */ /* 0x000fce0000410000 */
.L_x_14:
[----:B------:R-:W-:Y:S01]  /*14a0*/  MOV R5, R2 ;  /* 0x0000000200057202 */ /* 0x000fe20000000f00 */
[----:B------:R-:W-:Y:S01]  /*14b0*/  IMAD.MOV.U32 R3, RZ, RZ, 0x0 ;  /* 0x00000000ff037424 */ /* 0x000fe200078e00ff */
[----:B------:R-:W-:-:S04]  /*14c0*/  MOV R2, R7 ;  /* 0x0000000700027202 */ /* 0x000fc80000000f00 */
[----:B------:R-:W-:Y:S05]  /*14d0*/  RET.REL.NODEC R2 `(_Z13Kernel_Rings1Phiimffffiifi) ;  /* 0xffffffe802c87950 */ /* 0x000fea0003c3ffff */
        .weak           $__internal_1_$__cuda_sm3x_div_rn_noftz_f32_slowpath
        .type           $__internal_1_$__cuda_sm3x_div_rn_noftz_f32_slowpath,@function
        .size           $__internal_1_$__cuda_sm3x_div_rn_noftz_f32_slowpath,(.L_x_28 - $__internal_1_$__cuda_sm3x_div_rn_noftz_f32_slowpath)
$__internal_1_$__cuda_sm3x_div_rn_noftz_f32_slowpath:
[----:B------:R-:W0:Y:S01]  /*14e0*/  LDC R3, c[0x0][0x3a4] ;  /* 0x0000e900ff037b82 */ /* 0x000e220000000800 */
[----:B------:R-:W-:Y:S01]  /*14f0*/  SHF.R.U32.HI R4, RZ, 0x17, R0 ;  /* 0x00000017ff047819 */ /* 0x000fe20000011600 */
[----:B------:R-:W1:Y:S01]  /*1500*/  LDCU UR4, c[0x0][0x3a4] ;  /* 0x00007480ff0477ac */ /* 0x000e620008000800 */
[----:B------:R-:W-:Y:S02]  /*1510*/  BSSY.RECONVERGENT B1, `(.L_x_15) ;  /* 0x0000063000017945 */ /* 0x000fe40003800200 */
[----:B------:R-:W-:-:S04]  /*1520*/  LOP3.LUT R12, R4, 0xff, RZ, 0xc0, !PT ;  /* 0x000000ff040c7812 */ /* 0x000fc800078ec0ff */
[----:B------:R-:W-:Y:S01]  /*1530*/  IADD3 R10, PT, PT, R12, -0x1, RZ ;  /* 0xffffffff0c0a7810 */ /* 0x000fe20007ffe0ff */
[----:B-1----:R-:W-:Y:S01]  /*1540*/  IMAD.U32 R11, RZ, RZ, UR4 ;  /* 0x00000004ff0b7e24 */ /* 0x002fe2000f8e00ff */
[----:B0-----:R-:W-:-:S04]  /*1550*/  SHF.R.U32.HI R5, RZ, 0x17, R3 ;  /* 0x00000017ff057819 */ /* 0x001fc80000011603 */
[----:B------:R-:W-:-:S04]  /*1560*/  LOP3.LUT R5, R5, 0xff, RZ, 0xc0, !PT ;  /* 0x000000ff05057812 */ /* 0x000fc800078ec0ff */
[----:B------:R-:W-:-:S04]  /*1570*/  IADD3 R6, PT, PT, R5, -0x1, RZ ;  /* 0xffffffff05067810 */ /* 0x000fc80007ffe0ff */
[----:B------:R-:W-:-:S04]  /*1580*/  ISETP.GT.U32.AND P0, PT, R6, 0xfd, PT ;  /* 0x000000fd0600780c */ /* 0x000fc80003f04070 */
[----:B------:R-:W-:-:S13]  /*1590*/  ISETP.GT.U32.OR P0, PT, R10, 0xfd, P0 ;  /* 0x000000fd0a00780c */ /* 0x000fda0000704470 */
[----:B------:R-:W-:Y:S01]  /*15a0*/  @!P0 MOV R4, RZ ;  /* 0x000000ff00048202 */ /* 0x000fe20000000f00 */
[----:B------:R-:W-:Y:S06]  /*15b0*/  @!P0 BRA `(.L_x_16) ;  /* 0x00000000005c8947 */ /* 0x000fec0003800000 */
[----:B------:R-:W-:Y:S02]  /*15c0*/  FSETP.GTU.FTZ.AND P0, PT, |R0|, +INF , PT ;  /* 0x7f8000000000780b */ /* 0x000fe40003f1c200 */
[----:B------:R-:W-:-:S04]  /*15d0*/  FSETP.GTU.FTZ.AND P1, PT, |R3|, +INF , PT ;  /* 0x7f8000000300780b */ /* 0x000fc80003f3c200 */
[----:B------:R-:W-:-:S13]  /*15e0*/  PLOP3.LUT P0, PT, P0, P1, PT, 0xf8, 0x8f ;  /* 0x00000000008f781c */ /* 0x000fda0000703f70 */
[----:B------:R-:W-:Y:S05]  /*15f0*/  @P0 BRA `(.L_x_17) ;  /* 0x00000004004c0947 */ /* 0x000fea0003800000 */
[----:B------:R-:W-:-:S13]  /*1600*/  LOP3.LUT P0, RZ, R11, 0x7fffffff, R0, 0xc8, !PT ;  /* 0x7fffffff0bff7812 */ /* 0x000fda000780c800 */
[----:B------:R-:W-:Y:S05]  /*1610*/  @!P0 BRA `(.L_x_18) ;  /* 0x00000004003c8947 */ /* 0x000fea0003800000 */
[C---:B------:R-:W-:Y:S02]  /*1620*/  FSETP.NEU.FTZ.AND P2, PT, |R0|.reuse, +INF , PT ;  /* 0x7f8000000000780b */ /* 0x040fe40003f5d200 */
[----:B------:R-:W-:Y:S02]  /*1630*/  FSETP.NEU.FTZ.AND P1, PT, |R3|, +INF , PT ;  /* 0x7f8000000300780b */ /* 0x000fe40003f3d200 */
[----:B------:R-:W-:-:S11]  /*1640*/  FSETP.NEU.FTZ.AND P0, PT, |R0|, +INF , PT ;  /* 0x7f8000000000780b */ /* 0x000fd60003f1d200 */
[----:B------:R-:W-:Y:S05]  /*1650*/  @!P1 BRA !P2, `(.L_x_18) ;  /* 0x00000004002c9947 */ /* 0x000fea0005000000 */
[----:B------:R-:W-:-:S04]  /*1660*/  LOP3.LUT P2, RZ, R0, 0x7fffffff, RZ, 0xc0, !PT ;  /* 0x7fffffff00ff7812 */ /* 0x000fc8000784c0ff */
[----:B------:R-:W-:-:S13]  /*1670*/  PLOP3.LUT P1, PT, P1, P2, PT, 0x2f, 0xf2 ;  /* 0x0000000000f2781c */ /* 0x000fda0000f24577 */
[----:B------:R-:W-:Y:S05]  /*1680*/  @P1 BRA `(.L_x_19) ;  /* 0x0000000400181947 */ /* 0x000fea0003800000 */
[----:B------:R-:W-:-:S04]  /*1690*/  LOP3.LUT P1, RZ, R11, 0x7fffffff, RZ, 0xc0, !PT ;  /* 0x7fffffff0bff7812 */ /* 0x000fc8000782c0ff */
[----:B------:R-:W-:-:S13]  /*16a0*/  PLOP3.LUT P0, PT, P0, P1, PT, 0x2f, 0xf2 ;  /* 0x0000000000f2781c */ /* 0x000fda0000702577 */
[----:B------:R-:W-:Y:S05]  /*16b0*/  @P0 BRA `(.L_x_20) ;  /* 0x0000000400000947 */ /* 0x000fea0003800000 */
[----:B------:R-:W-:Y:S02]  /*16c0*/  ISETP.GE.AND P0, PT, R10, RZ, PT ;  /* 0x000000ff0a00720c */ /* 0x000fe40003f06270 */
[----:B------:R-:W-:-:S11]  /*16d0*/  ISETP.GE.AND P1, PT, R6, RZ, PT ;  /* 0x000000ff0600720c */ /* 0x000fd60003f26270 */
[----:B------:R-:W-:Y:S01]  /*16e0*/  @P0 MOV R4, RZ ;  /* 0x000000ff00040202 */ /* 0x000fe20000000f00 */
[----:B------:R-:W-:Y:S02]  /*16f0*/  @!P0 IMAD.MOV.U32 R4, RZ, RZ, -0x40 ;  /* 0xffffffc0ff048424 */ /* 0x000fe400078e00ff */
[----:B------:R-:W-:Y:S01]  /*1700*/  @!P0 FFMA R0, R0, 1.84467440737095516160e+19, RZ ;  /* 0x5f80000000008823 */ /* 0x000fe200000000ff */
[----:B------:R-:W-:Y:S02]  /*1710*/  @!P1 FFMA R11, R3, 1.84467440737095516160e+19, RZ ;  /* 0x5f800000030b9823 */ /* 0x000fe400000000ff */
[----:B------:R-:W-:-:S07]  /*1720*/  @!P1 IADD3 R4, PT, PT, R4, 0x40, RZ ;  /* 0x0000004004049810 */ /* 0x000fce0007ffe0ff */
.L_x_16:
[----:B------:R-:W-:Y:S01]  /*1730*/  LEA R6, R5, 0xc0800000, 0x17 ;  /* 0xc080000005067811 */ /* 0x000fe200078eb8ff */
[----:B------:R-:W-:Y:S01]  /*1740*/  VIADD R3, R12, 0xffffff81 ;  /* 0xffffff810c037836 */ /* 0x000fe20000000000 */
[----:B------:R-:W-:Y:S02]  /*1750*/  BSSY.RECONVERGENT B2, `(.L_x_21) ;  /* 0x0000035000027945 */ /* 0x000fe40003800200 */
[----:B------:R-:W-:Y:S01]  /*1760*/  IADD3 R6, PT, PT, -R6, R11, RZ ;  /* 0x0000000b06067210 */ /* 0x000fe20007ffe1ff */
[C---:B------:R-:W-:Y:S01]  /*1770*/  IMAD R0, R3.reuse, -0x800000, R0 ;  /* 0xff80000003007824 */ /* 0x040fe200078e0200 */
[----:B------:R-:W-:Y:S02]  /*1780*/  IADD3 R5, PT, PT, R3, 0x7f, -R5 ;  /* 0x0000007f03057810 */ /* 0x000fe40007ffe805 */
[----:B------:R-:W0:Y:S01]  /*1790*/  MUFU.RCP R10, R6 ;  /* 0x00000006000a7308 */ /* 0x000e220000001000 */
[----:B------:R-:W-:Y:S01]  /*17a0*/  FADD.FTZ R11, -R6, -RZ ;  /* 0x800000ff060b7221 */ /* 0x000fe20000010100 */
[----:B------:R-:W-:-:S03]  /*17b0*/  IADD3 R5, PT, PT, R5, R4, RZ ;  /* 0x0000000405057210 */ /* 0x000fc60007ffe0ff */
[----:B0-----:R-:W-:-:S04]  /*17c0*/  FFMA R13, R10, R11, 1 ;  /* 0x3f8000000a0d7423 */ /* 0x001fc8000000000b */
[----:B------:R-:W-:-:S04]  /*17d0*/  FFMA R15, R10, R13, R10 ;  /* 0x0000000d0a0f7223 */ /* 0x000fc8000000000a */
[----:B------:R-:W-:-:S04]  /*17e0*/  FFMA R10, R0, R15, RZ ;  /* 0x0000000f000a7223 */ /* 0x000fc800000000ff */
[----:B------:R-:W-:-:S04]  /*17f0*/  FFMA R13, R11, R10, R0 ;  /* 0x0000000a0b0d7223 */ /* 0x000fc80000000000 */
[----:B------:R-:W-:-:S04]  /*1800*/  FFMA R10, R15, R13, R10 ;  /* 0x0000000d0f0a7223 */ /* 0x000fc8000000000a */
[----:B------:R-:W-:-:S04]  /*1810*/  FFMA R11, R11, R10, R0 ;  /* 0x0000000a0b0b7223 */ /* 0x000fc80000000000 */
[----:B------:R-:W-:-:S05]  /*1820*/  FFMA R0, R15, R11, R10 ;  /* 0x0000000b0f007223 */ /* 0x000fca000000000a */
[----:B------:R-:W-:-:S04]  /*1830*/  SHF.R.U32.HI R3, RZ, 0x17, R0 ;  /* 0x00000017ff037819 */ /* 0x000fc80000011600 */
[----:B------:R-:W-:-:S04]  /*1840*/  LOP3.LUT R3, R3, 0xff, RZ, 0xc0, !PT ;  /* 0x000000ff03037812 */ /* 0x000fc800078ec0ff */
[----:B------:R-:W-:-:S05]  /*1850*/  IADD3 R12, PT, PT, R3, R5, RZ ;  /* 0x00000005030c7210 */ /* 0x000fca0007ffe0ff */
[----:B------:R-:W-:-:S05]  /*1860*/  VIADD R3, R12, 0xffffffff ;  /* 0xffffffff0c037836 */ /* 0x000fca0000000000 */
[----:B------:R-:W-:-:S13]  /*1870*/  ISETP.GE.U32.AND P0, PT, R3, 0xfe, PT ;  /* 0x000000fe0300780c */ /* 0x000fda0003f06070 */
[----:B------:R-:W-:Y:S05]  /*1880*/  @!P0 BRA `(.L_x_22) ;  /* 0x0000000000808947 */ /* 0x000fea0003800000 */
[----:B------:R-:W-:-:S13]  /*1890*/  ISETP.GT.AND P0, PT, R12, 0xfe, PT ;  /* 0x000000fe0c00780c */ /* 0x000fda0003f04270 */
[----:B------:R-:W-:Y:S05]  /*18a0*/  @P0 BRA `(.L_x_23) ;  /* 0x00000000006c0947 */ /* 0x000fea0003800000 */
[----:B------:R-:W-:-:S13]  /*18b0*/  ISETP.GE.AND P0, PT, R12, 0x1, PT ;  /* 0x000000010c00780c */ /* 0x000fda0003f06270 */
[----:B------:R-:W-:Y:S05]  /*18c0*/  @P0 BRA `(.L_x_24) ;  /* 0x0000000000740947 */ /* 0x000fea0003800000 */
[----:B------:R-:W-:Y:S02]  /*18d0*/  ISETP.GE.AND P0, PT, R12, -0x18, PT ;  /* 0xffffffe80c00780c */ /* 0x000fe40003f06270 */
[----:B------:R-:W-:-:S11]  /*18e0*/  LOP3.LUT R0, R0, 0x80000000, RZ, 0xc0, !PT ;  /* 0x8000000000007812 */ /* 0x000fd600078ec0ff */
[----:B------:R-:W-:Y:S05]  /*18f0*/  @!P0 BRA `(.L_x_24) ;  /* 0x0000000000688947 */ /* 0x000fea0003800000 */
[CCC-:B------:R-:W-:Y:S01]  /*1900*/  FFMA.RZ R3, R15.reuse, R11.reuse, R10.reuse ;  /* 0x0000000b0f037223 */ /* 0x1c0fe2000000c00a */
[C---:B------:R-:W-:Y:S01]  /*1910*/  IADD3 R6, PT, PT, R12.reuse, 0x20, RZ ;  /* 0x000000200c067810 */ /* 0x040fe20007ffe0ff */
[-CC-:B------:R-:W-:Y:S01]  /*1920*/  FFMA.RM R4, R15, R11.reuse, R10.reuse ;  /* 0x0000000b0f047223 */ /* 0x180fe2000000400a */
[C---:B------:R-:W-:Y:S02]  /*1930*/  ISETP.NE.AND P2, PT, R12.reuse, RZ, PT ;  /* 0x000000ff0c00720c */ /* 0x040fe40003f45270 */
[----:B------:R-:W-:Y:S01]  /*1940*/  LOP3.LUT R5, R3, 0x7fffff, RZ, 0xc0, !PT ;  /* 0x007fffff03057812 */ /* 0x000fe200078ec0ff */
[----:B------:R-:W-:Y:S01]  /*1950*/  FFMA.RP R3, R15, R11, R10 ;  /* 0x0000000b0f037223 */ /* 0x000fe2000000800a */
[C---:B------:R-:W-:Y:S02]  /*1960*/  ISETP.NE.AND P1, PT, R12.reuse, RZ, PT ;  /* 0x000000ff0c00720c */ /* 0x040fe40003f25270 */
[----:B------:R-:W-:Y:S02]  /*1970*/  LOP3.LUT R5, R5, 0x800000, RZ, 0xfc, !PT ;  /* 0x0080000005057812 */ /* 0x000fe400078efcff */
[----:B------:R-:W-:-:S02]  /*1980*/  IADD3 R10, PT, PT, -R12, RZ, RZ ;  /* 0x000000ff0c0a7210 */ /* 0x000fc40007ffe1ff */
[----:B------:R-:W-:Y:S02]  /*1990*/  SHF.L.U32 R6, R5, R6, RZ ;  /* 0x0000000605067219 */ /* 0x000fe400000006ff */
[----:B------:R-:W-:Y:S02]  /*19a0*/  FSETP.NEU.FTZ.AND P0, PT, R3, R4, PT ;  /* 0x000000040300720b */ /* 0x000fe40003f1d000 */
[----:B------:R-:W-:Y:S02]  /*19b0*/  SEL R4, R10, RZ, P2 ;  /* 0x000000ff0a047207 */ /* 0x000fe40001000000 */
[----:B------:R-:W-:Y:S02]  /*19c0*/  ISETP.NE.AND P1, PT, R6, RZ, P1 ;  /* 0x000000ff0600720c */ /* 0x000fe40000f25270 */
[----:B------:R-:W-:Y:S02]  /*19d0*/  SHF.R.U32.HI R4, RZ, R4, R5 ;  /* 0x00000004ff047219 */ /* 0x000fe40000011605 */
[----:B------:R-:W-:-:S02]  /*19e0*/  PLOP3.LUT P0, PT, P0, P1, PT, 0xf8, 0x8f ;  /* 0x00000000008f781c */ /* 0x000fc40000703f70 */
[----:B------:R-:W-:Y:S02]  /*19f0*/  SHF.R.U32.HI R6, RZ, 0x1, R4 ;  /* 0x00000001ff067819 */ /* 0x000fe40000011604 */
[----:B------:R-:W-:-:S04]  /*1a00*/  SEL R3, RZ, 0x1, !P0 ;  /* 0x00000001ff037807 */ /* 0x000fc80004000000 */
[----:B------:R-:W-:-:S04]  /*1a10*/  LOP3.LUT R3, R3, 0x1, R6, 0xf8, !PT ;  /* 0x0000000103037812 */ /* 0x000fc800078ef806 */
[----:B------:R-:W-:-:S05]  /*1a20*/  LOP3.LUT R3, R3, R4, RZ, 0xc0, !PT ;  /* 0x0000000403037212 */ /* 0x000fca00078ec0ff */
[----:B------:R-:W-:-:S05]  /*1a30*/  IMAD.IADD R3, R6, 0x1, R3 ;  /* 0x0000000106037824 */ /* 0x000fca00078e0203 */
[----:B------:R-:W-:Y:S01]  /*1a40*/  LOP3.LUT R0, R3, R0, RZ, 0xfc, !PT ;  /* 0x0000000003007212 */ /* 0x000fe200078efcff */
[----:B------:R-:W-:Y:S06]  /*1a50*/  BRA `(.L_x_24) ;  /* 0x0000000000107947 */ /* 0x000fec0003800000 */
.L_x_23:
[----:B------:R-:W-:-:S04]  /*1a60*/  LOP3.LUT R0, R0, 0x80000000, RZ, 0xc0, !PT ;  /* 0x8000000000007812 */ /* 0x000fc800078ec0ff */
[----:B------:R-:W-:Y:S01]  /*1a70*/  LOP3.LUT R0, R0, 0x7f800000, RZ, 0xfc, !PT ;  /* 0x7f80000000007812 */ /* 0x000fe200078efcff */
[----:B------:R-:W-:Y:S06]  /*1a80*/  BRA `(.L_x_24) ;  /* 0x0000000000047947 */ /* 0x000fec0003800000 */
.L_x_22:
[----:B------:R-:W-:-:S07]  /*1a90*/  LEA R0, R5, R0, 0x17 ;  /* 0x0000000005007211 */ /* 0x000fce00078eb8ff */
.L_x_24:
[----:B------:R-:W-:Y:S05]  /*1aa0*/  BSYNC.RECONVERGENT B2 ;  /* 0x0000000000027941 */ /* 0x000fea0003800200 */
.L_x_21:
[----:B------:R-:W-:Y:S05]  /*1ab0*/  BRA `(.L_x_25) ;  /* 0x0000000000207947 */ /* 0x000fea0003800000 */
.L_x_20:
[----:B------:R-:W-:-:S04]  /*1ac0*/  LOP3.LUT R0, R11, 0x80000000, R0, 0x48, !PT ;  /* 0x800000000b007812 */ /* 0x000fc800078e4800 */
[----:B------:R-:W-:Y:S01]  /*1ad0*/  LOP3.LUT R0, R0, 0x7f800000, RZ, 0xfc, !PT ;  /* 0x7f80000000007812 */ /* 0x000fe200078efcff */
[----:B------:R-:W-:Y:S06]  /*1ae0*/  BRA `(.L_x_25) ;  /* 0x0000000000147947 */ /* 0x000fec0003800000 */
.L_x_19:
[----:B------:R-:W-:Y:S01]  /*1af0*/  LOP3.LUT R0, R11, 0x80000000, R0, 0x48, !PT ;  /* 0x800000000b007812 */ /* 0x000fe200078e4800 */
[----:B------:R-:W-:Y:S06]  /*1b00*/  BRA `(.L_x_25) ;  /* 0x00000000000c7947 */ /* 0x000fec0003800000 */
.L_x_18:
[----:B------:R-:W0:Y:S01]  /*1b10*/  MUFU.RSQ R0, -QNAN ;  /* 0xffc0000000007908 */ /* 0x000e220000001400 */
[----:B------:R-:W-:Y:S05]  /*1b20*/  BRA `(.L_x_25) ;  /* 0x0000000000047947 */ /* 0x000fea0003800000 */
.L_x_17:
[----:B------:R-:W-:-:S07]  /*1b30*/  FADD.FTZ R0, R0, R3 ;  /* 0x0000000300007221 */ /* 0x000fce0000010000 */
.L_x_25:
[----:B------:R-:W-:Y:S05]  /*1b40*/  BSYNC.RECONVERGENT B1 ;  /* 0x0000000000017941 */ /* 0x000fea0003800200 */
.L_x_15:
[----:B------:R-:W-:-:S04]  /*1b50*/  HFMA2 R3, -RZ, RZ, 0, 0 ;  /* 0x00000000ff037431 */ /* 0x000fc800000001ff */
[----:B0-----:R-:W-:Y:S05]  /*1b60*/  RET.REL.NODEC R2 `(_Z13Kernel_Rings1Phiimffffiifi) ;  /* 0xffffffe402247950 */ /* 0x001fea0003c3ffff */
.L_x_26:
[----:B------:R-:W-:-:S00]  /*1b70*/  BRA `(.L_x_26) ;  /* 0xfffffffc00fc7947 */ /* 0x000fc0000383ffff */
[----:B------:R-:W-:-:S00]  /*1b80*/  NOP ;  /* 0x0000000000007918 */ /* 0x000fc00000000000 */
[----:B------:R-:W-:-:S00]  /*1b90*/  NOP ;  /* 0x0000000000007918 */ /* 0x000fc00000000000 */
[----:B------:R-:W-:-:S00]  /*1ba0*/  NOP ;  /* 0x0000000000007918 */ /* 0x000fc00000000000 */
[----:B------:R-:W-:-:S00]  /*1bb0*/  NOP ;  /* 0x0000000000007918 */ /* 0x000fc00000000000 */
[----:B------:R-:W-:-:S00]  /*1bc0*/  NOP ;  /* 0x0000000000007918 */ /* 0x000fc00000000000 */
[----:B------:R-:W-:-:S00]  /*1bd0*/  NOP ;  /* 0x0000000000007918 */ /* 0x000fc00000000000 */
[----:B------:R-:W-:-:S00]  /*1be0*/  NOP ;  /* 0x0000000000007918 */ /* 0x000fc00000000000 */
[----:B------:R-:W-:-:S00]  /*1bf0*/  NOP ;  /* 0x0000000000007918 */ /* 0x000fc00000000000 */
.L_x_28:


//--------------------- .nv.global.init           --------------------------
	.section	.nv.global.init,"aw",@progbits
	.align	4
.nv.global.init:
	.type		__cudart_i2opi_f,@object
	.size		__cudart_i2opi_f,(.L_0 - __cudart_i2opi_f)
__cudart_i2opi_f:
        /*0000*/ 	.byte	0x41, 0x90, 0x43, 0x3c, 0x99, 0x95, 0x62, 0xdb, 0xc0, 0xdd, 0x34, 0xf5, 0xd1, 0x57, 0x27, 0xfc
        /*0010*/ 	.byte	0x29, 0x15, 0x44, 0x4e, 0x6e, 0x83, 0xf9, 0xa2
.L_0:


//--------------------- .nv.shared.reserved.0     --------------------------
	.section	.nv.shared.reserved.0,"aw",@nobits
	.weak		__nv_reservedSMEM_offset_0_alias
	.size		__nv_reservedSMEM_offset_0_alias, 0, 64
	.other		__nv_reservedSMEM_offset_0_alias,@"STO_CUDA_RESERVED_SHARED STV_DEFAULT"
__nv_reservedSMEM_offset_0_alias:
	.zero		0
	.zero		64


//--------------------- .nv.constant0._Z13Kernel_Rings1Phiimffffiifi --------------------------
	.section	.nv.constant0._Z13Kernel_Rings1Phiimffffiifi,"a",@progbits
	.sectionflags	@""
	.align	4
.nv.constant0._Z13Kernel_Rings1Phiimffffiifi:
	.zero		952


//--------------------- SYMBOLS --------------------------

	.type		.nv.reservedSmem.offset0,@object
	.size		.nv.reservedSmem.offset0,0x4
